// auto-generated by cutlass_sweep.gemm — config: {"arch": "sm_90", "cluster_m": 2, "cluster_n": 1, "dtype": "int8", "dtype_b": "int8", "layout": "nt", "stages": 0, "tile_k": 128, "tile_m": 256, "tile_n": 112}
#include "cutlass/cutlass.h"
#include "cutlass/gemm/collective/collective_builder.hpp"
#include "cutlass/gemm/device/gemm_universal_adapter.h"
#include "cutlass/gemm/kernel/gemm_universal.hpp"
#include "cutlass/epilogue/collective/collective_builder.hpp"

using ElemA = int8_t;
using ElemB = int8_t;
using ElemCD = int8_t;
using Acc  = int32_t;
using TileShape    = cute::Shape<cute::_256, cute::_112, cute::_128>;
using ClusterShape = cute::Shape<cute::_2, cute::_1, cute::_1>;

using CollectiveEpilogue = typename cutlass::epilogue::collective::CollectiveBuilder<
    cutlass::arch::Sm90, cutlass::arch::OpClassTensorOp,
    TileShape, ClusterShape,
    cutlass::epilogue::collective::EpilogueTileAuto,
    Acc, Acc,
    ElemCD, cutlass::layout::RowMajor, 128 / cutlass::sizeof_bits<ElemCD>::value,
    ElemCD, cutlass::layout::RowMajor, 128 / cutlass::sizeof_bits<ElemCD>::value,
    cutlass::epilogue::collective::EpilogueScheduleAuto
  >::CollectiveOp;

using CollectiveMainloop = typename cutlass::gemm::collective::CollectiveBuilder<
    cutlass::arch::Sm90, cutlass::arch::OpClassTensorOp,
    ElemA, cutlass::layout::RowMajor, 128 / cutlass::sizeof_bits<ElemA>::value,
    ElemB, cutlass::layout::ColumnMajor, 128 / cutlass::sizeof_bits<ElemB>::value,
    Acc,
    TileShape, ClusterShape,
    cutlass::gemm::collective::StageCountAutoCarveout<static_cast<int>(sizeof(typename CollectiveEpilogue::SharedStorage))>,
    cutlass::gemm::collective::KernelScheduleAuto
  >::CollectiveOp;

using GemmKernel = cutlass::gemm::kernel::GemmUniversal<
    cute::Shape<int,int,int,int>,
    CollectiveMainloop,
    CollectiveEpilogue
>;
using Gemm = cutlass::gemm::device::GemmUniversalAdapter<GemmKernel>;

// Force the device kernel symbol into the cubin without needing a host main.
auto* _anchor = &cutlass::device_kernel<GemmKernel>;


// ===== COMPILED SASS (sm_90a) =====

	.target	sm_90a

	.elftype	@"ET_EXEC"


//--------------------- .note.nv.tkinfo           --------------------------
	.section	.note.nv.tkinfo,"",@"SHT_NOTE"
	.sectionflags	@"SHF_NOTE_NV_TKINFO"
	.tkinfo
        /*0018*/ 	.word	0x00000002
        /*0030*/ 	.string	""
        /*0030*/ 	.string	"ptxas"
        /*0030*/ 	.string	"Cuda compilation tools, release 13.0, V13.0.88"
        /*0030*/ 	.string	"Build cuda_13.0.r13.0/compiler.36424714_0"
        /*0030*/ 	.string	"-arch sm_90a -m 64 "



//--------------------- .note.nv.cuinfo           --------------------------
	.section	.note.nv.cuinfo,"",@"SHT_NOTE"
	.sectionflags	@"SHF_NOTE_NV_CUINFO"
        /*0018*/ 	.short	0x0002
        /*001a*/ 	.short	0x005a
        /*001c*/ 	.short	0x0082
	.zero		2


//--------------------- .nv.info                  --------------------------
	.section	.nv.info,"",@"SHT_CUDA_INFO"
	.align	4


	//----- nvinfo : EIATTR_REGCOUNT
	.align		4
        /*0000*/ 	.byte	0x04, 0x2f
        /*0002*/ 	.short	(.L_15 - .L_14)
	.align		4
.L_14:
        /*0004*/ 	.word	index@(_ZN7cutlass13device_kernelINS_4gemm6kernel13GemmUniversalIN4cute5tupleIJiiiiEEENS1_10collective13CollectiveMmaINS1_34MainloopSm90TmaGmmaWarpSpecializedILi4ENS5_IJNS4_1CILi2EEENSA_ILi1EEESC_EEENS1_35KernelTmaWarpSpecializedCooperativeEEENS5_IJNSA_ILi256EEENSA_ILi112EEENSA_ILi128EEEEEEaNS5_IJlSC_lEEEaSK_NS4_8TiledMMAINS4_8MMA_AtomIJNS4_4SM904GMMA26MMA_64x16x32_S32S8S8_SS_TNEEEENS4_6LayoutISD_NS5_IJSC_NSA_ILi0EEESS_EEEEENS5_IJNS4_10UnderscoreESV_SV_EEEEENS4_13SM90_TMA_LOADENS4_14ComposedLayoutINS4_7SwizzleILi3ELi4ELi3EEENS4_18smem_ptr_flag_bitsILi8EEENSR_INS5_IJNSA_ILi8EEESI_EEENS5_IJSI_SC_EEEEEEEvNS4_8identityENS4_23SM90_TMA_LOAD_MULTICASTES18_vS19_EENS_8epilogue10collective6detail29Sm90TmaWarpSpecializedAdapterINS1D_15DefaultEpilogueIaSK_SK_NS1C_6thread17LinearCombinationIaLi1EiiLNS1H_9ScaleType4KindE0ELNS_15FloatRoundStyleE2EaEENS1_15EpilogueDefaultEEEEEvvEEEEvNT_6ParamsE)
        /*0008*/ 	.word	0x000000a8


	//----- nvinfo : EIATTR_FRAME_SIZE
	.align		4
.L_15:
        /*000c*/ 	.byte	0x04, 0x11
        /*000e*/ 	.short	(.L_17 - .L_16)
	.align		4
.L_16:
        /*0010*/ 	.word	index@(_ZN7cutlass13device_kernelINS_4gemm6kernel13GemmUniversalIN4cute5tupleIJiiiiEEENS1_10collective13CollectiveMmaINS1_34MainloopSm90TmaGmmaWarpSpecializedILi4ENS5_IJNS4_1CILi2EEENSA_ILi1EEESC_EEENS1_35KernelTmaWarpSpecializedCooperativeEEENS5_IJNSA_ILi256EEENSA_ILi112EEENSA_ILi128EEEEEEaNS5_IJlSC_lEEEaSK_NS4_8TiledMMAINS4_8MMA_AtomIJNS4_4SM904GMMA26MMA_64x16x32_S32S8S8_SS_TNEEEENS4_6LayoutISD_NS5_IJSC_NSA_ILi0EEESS_EEEEENS5_IJNS4_10UnderscoreESV_SV_EEEEENS4_13SM90_TMA_LOADENS4_14ComposedLayoutINS4_7SwizzleILi3ELi4ELi3EEENS4_18smem_ptr_flag_bitsILi8EEENSR_INS5_IJNSA_ILi8EEESI_EEENS5_IJSI_SC_EEEEEEEvNS4_8identityENS4_23SM90_TMA_LOAD_MULTICASTES18_vS19_EENS_8epilogue10collective6detail29Sm90TmaWarpSpecializedAdapterINS1D_15DefaultEpilogueIaSK_SK_NS1C_6thread17LinearCombinationIaLi1EiiLNS1H_9ScaleType4KindE0ELNS_15FloatRoundStyleE2EaEENS1_15EpilogueDefaultEEEEEvvEEEEvNT_6ParamsE)
        /*0014*/ 	.word	0x00000000


	//----- nvinfo : EIATTR_MIN_STACK_SIZE
	.align		4
.L_17:
        /*0018*/ 	.byte	0x04, 0x12
        /*001a*/ 	.short	(.L_19 - .L_18)
	.align		4
.L_18:
        /*001c*/ 	.word	index@(_ZN7cutlass13device_kernelINS_4gemm6kernel13GemmUniversalIN4cute5tupleIJiiiiEEENS1_10collective13CollectiveMmaINS1_34MainloopSm90TmaGmmaWarpSpecializedILi4ENS5_IJNS4_1CILi2EEENSA_ILi1EEESC_EEENS1_35KernelTmaWarpSpecializedCooperativeEEENS5_IJNSA_ILi256EEENSA_ILi112EEENSA_ILi128EEEEEEaNS5_IJlSC_lEEEaSK_NS4_8TiledMMAINS4_8MMA_AtomIJNS4_4SM904GMMA26MMA_64x16x32_S32S8S8_SS_TNEEEENS4_6LayoutISD_NS5_IJSC_NSA_ILi0EEESS_EEEEENS5_IJNS4_10UnderscoreESV_SV_EEEEENS4_13SM90_TMA_LOADENS4_14ComposedLayoutINS4_7SwizzleILi3ELi4ELi3EEENS4_18smem_ptr_flag_bitsILi8EEENSR_INS5_IJNSA_ILi8EEESI_EEENS5_IJSI_SC_EEEEEEEvNS4_8identityENS4_23SM90_TMA_LOAD_MULTICASTES18_vS19_EENS_8epilogue10collective6detail29Sm90TmaWarpSpecializedAdapterINS1D_15DefaultEpilogueIaSK_SK_NS1C_6thread17LinearCombinationIaLi1EiiLNS1H_9ScaleType4KindE0ELNS_15FloatRoundStyleE2EaEENS1_15EpilogueDefaultEEEEEvvEEEEvNT_6ParamsE)
        /*0020*/ 	.word	0x00000000
.L_19:


//--------------------- .nv.compat                --------------------------
	.section	.nv.compat,"",@"SHT_CUDA_COMPAT_INFO"
	.align	4
        /*0000*/ 	.byte	0x02, 0x09, 0x01, 0x00, 0x02, 0x02, 0x04, 0x00, 0x02, 0x05, 0x05, 0x00, 0x03, 0x07, 0x01, 0x01
        /*0010*/ 	.byte	0x02, 0x03, 0x01, 0x00, 0x02, 0x06, 0x01, 0x00, 0x04, 0x0b, 0x08, 0x00, 0x00, 0x00, 0x00, 0x00
        /*0020*/ 	.byte	0x00, 0x00, 0x00, 0x00


//--------------------- .nv.info._ZN7cutlass13device_kernelINS_4gemm6kernel13GemmUniversalIN4cute5tupleIJiiiiEEENS1_10collective13CollectiveMmaINS1_34MainloopSm90TmaGmmaWarpSpecializedILi4ENS5_IJNS4_1CILi2EEENSA_ILi1EEESC_EEENS1_35KernelTmaWarpSpecializedCooperativeEEENS5_IJNSA_ILi256EEENSA_ILi112EEENSA_ILi128EEEEEEaNS5_IJlSC_lEEEaSK_NS4_8TiledMMAINS4_8MMA_AtomIJNS4_4SM904GMMA26MMA_64x16x32_S32S8S8_SS_TNEEEENS4_6LayoutISD_NS5_IJSC_NSA_ILi0EEESS_EEEEENS5_IJNS4_10UnderscoreESV_SV_EEEEENS4_13SM90_TMA_LOADENS4_14ComposedLayoutINS4_7SwizzleILi3ELi4ELi3EEENS4_18smem_ptr_flag_bitsILi8EEENSR_INS5_IJNSA_ILi8EEESI_EEENS5_IJSI_SC_EEEEEEEvNS4_8identityENS4_23SM90_TMA_LOAD_MULTICASTES18_vS19_EENS_8epilogue10collective6detail29Sm90TmaWarpSpecializedAdapterINS1D_15DefaultEpilogueIaSK_SK_NS1C_6thread17LinearCombinationIaLi1EiiLNS1H_9ScaleType4KindE0ELNS_15FloatRoundStyleE2EaEENS1_15EpilogueDefaultEEEEEvvEEEEvNT_6ParamsE --------------------------
	.section	.nv.info._ZN7cutlass13device_kernelINS_4gemm6kernel13GemmUniversalIN4cute5tupleIJiiiiEEENS1_10collective13CollectiveMmaINS1_34MainloopSm90TmaGmmaWarpSpecializedILi4ENS5_IJNS4_1CILi2EEENSA_ILi1EEESC_EEENS1_35KernelTmaWarpSpecializedCooperativeEEENS5_IJNSA_ILi256EEENSA_ILi112EEENSA_ILi128EEEEEEaNS5_IJlSC_lEEEaSK_NS4_8TiledMMAINS4_8MMA_AtomIJNS4_4SM904GMMA26MMA_64x16x32_S32S8S8_SS_TNEEEENS4_6LayoutISD_NS5_IJSC_NSA_ILi0EEESS_EEEEENS5_IJNS4_10UnderscoreESV_SV_EEEEENS4_13SM90_TMA_LOADENS4_14ComposedLayoutINS4_7SwizzleILi3ELi4ELi3EEENS4_18smem_ptr_flag_bitsILi8EEENSR_INS5_IJNSA_ILi8EEESI_EEENS5_IJSI_SC_EEEEEEEvNS4_8identityENS4_23SM90_TMA_LOAD_MULTICASTES18_vS19_EENS_8epilogue10collective6detail29Sm90TmaWarpSpecializedAdapterINS1D_15DefaultEpilogueIaSK_SK_NS1C_6thread17LinearCombinationIaLi1EiiLNS1H_9ScaleType4KindE0ELNS_15FloatRoundStyleE2EaEENS1_15EpilogueDefaultEEEEEvvEEEEvNT_6ParamsE,"",@"SHT_CUDA_INFO"
	.sectionflags	@""
	.align	4


	//----- nvinfo : EIATTR_CUDA_API_VERSION
	.align		4
        /*0000*/ 	.byte	0x04, 0x37
        /*0002*/ 	.short	(.L_21 - .L_20)
.L_20:
        /*0004*/ 	.word	0x00000082


	//----- nvinfo : EIATTR_KPARAM_INFO
	.align		4
.L_21:
        /*0008*/ 	.byte	0x04, 0x17
        /*000a*/ 	.short	(.L_23 - .L_22)
.L_22:
        /*000c*/ 	.word	0x00000000
        /*0010*/ 	.short	0x0000
        /*0012*/ 	.short	0x0070
        /*0014*/ 	.byte	0x00, 0xf0, 0x01, 0x10


	//----- nvinfo : EIATTR_SPARSE_MMA_MASK
	.align		4
.L_23:
        /*0018*/ 	.byte	0x03, 0x50
        /*001a*/ 	.short	0x0000


	//----- nvinfo : EIATTR_MAXREG_COUNT
	.align		4
        /*001c*/ 	.byte	0x03, 0x1b
        /*001e*/ 	.short	0x00a8


	//----- nvinfo : EIATTR_NUM_BARRIERS
	.align		4
        /*0020*/ 	.byte	0x02, 0x4c
        /*0022*/ 	.byte	0x01
	.zero		1


	//----- nvinfo : EIATTR_EXTERNS
	.align		4
        /*0024*/ 	.byte	0x04, 0x0f
        /*0026*/ 	.short	(.L_25 - .L_24)


	//   ....[0]....
	.align		4
.L_24:
        /*0028*/ 	.word	index@(__assertfail)


	//----- nvinfo : EIATTR_MERCURY_ISA_VERSION
	.align		4
.L_25:
        /*002c*/ 	.byte	0x03, 0x5f
        /*002e*/ 	.short	0x0101


	//----- nvinfo : EIATTR_INT_WARP_WIDE_INSTR_OFFSETS
	.align		4
        /*0030*/ 	.byte	0x04, 0x31
        /*0032*/ 	.short	(.L_27 - .L_26)


	//   ....[0]....
.L_26:
        /*0034*/ 	.word	0x00000480


	//   ....[1]....
        /*0038*/ 	.word	0x000004b0


	//   ....[2]....
        /*003c*/ 	.word	0x00000670


	//   ....[3]....
        /*0040*/ 	.word	0x00004440


	//----- nvinfo : EIATTR_COOP_GROUP_MASK_REGIDS
	.align		4
.L_27:
        /*0044*/ 	.byte	0x04, 0x29
        /*0046*/ 	.short	(.L_29 - .L_28)


	//   ....[0]....
.L_28:
        /*0048*/ 	.word	0xffffffff


	//   ....[1]....
        /*004c*/ 	.word	0xffffffff


	//   ....[2]....
        /*0050*/ 	.word	0xffffffff


	//   ....[3]....
        /*0054*/ 	.word	0xffffffff


	//   ....[4]....
        /*0058*/ 	.word	0xffffffff


	//   ....[5]....
        /*005c*/ 	.word	0xffffffff


	//----- nvinfo : EIATTR_COOP_GROUP_INSTR_OFFSETS
	.align		4
.L_29:
        /*0060*/ 	.byte	0x04, 0x28
        /*0062*/ 	.short	(.L_31 - .L_30)


	//   ....[0]....
.L_30:
        /*0064*/ 	.word	0x00000060


	//   ....[1]....
        /*0068*/ 	.word	0x00000070


	//   ....[2]....
        /*006c*/ 	.word	0x00000130


	//   ....[3]....
        /*0070*/ 	.word	0x000002d0


	//   ....[4]....
        /*0074*/ 	.word	0x000007f0


	//   ....[5]....
        /*0078*/ 	.word	0x00001220


	//----- nvinfo : EIATTR_REG_RECONFIG
	.align		4
.L_31:
        /*007c*/ 	.byte	0x01, 0x54
	.zero		2


	//----- nvinfo : EIATTR_SYSCALL_OFFSETS
	.align		4
        /*0080*/ 	.byte	0x04, 0x46
        /*0082*/ 	.short	(.L_33 - .L_32)


	//   ....[0]....
.L_32:
        /*0084*/ 	.word	0x000013f0


	//----- nvinfo : EIATTR_MBARRIER_INSTR_OFFSETS
	.align		4
.L_33:
        /*0088*/ 	.byte	0x04, 0x39
        /*008a*/ 	.short	(.L_35 - .L_34)


	//   ....[0]....
.L_34:
        /*008c*/ 	.word	0x00000230
        /*0090*/ 	.word	0x000000ff
        /*0094*/ 	.word	0x00000000
        /*0098*/ 	.short	0x0100
        /*009a*/ 	.byte	0x08
	.zero		1


	//   ....[1]....
        /*009c*/ 	.word	0x00000240
        /*00a0*/ 	.word	0x000000ff
        /*00a4*/ 	.word	0x00000020
        /*00a8*/ 	.short	0x0100
        /*00aa*/ 	.byte	0x08
	.zero		1


	//   ....[2]....
        /*00ac*/ 	.word	0x00000250
        /*00b0*/ 	.word	0x000000ff
        /*00b4*/ 	.word	0x00000008
        /*00b8*/ 	.short	0x0100
        /*00ba*/ 	.byte	0x08
	.zero		1


	//   ....[3]....
        /*00bc*/ 	.word	0x00000260
        /*00c0*/ 	.word	0x000000ff
        /*00c4*/ 	.word	0x00000028
        /*00c8*/ 	.short	0x0100
        /*00ca*/ 	.byte	0x08
	.zero		1


	//   ....[4]....
        /*00cc*/ 	.word	0x00000270
        /*00d0*/ 	.word	0x000000ff
        /*00d4*/ 	.word	0x00000010
        /*00d8*/ 	.short	0x0100
        /*00da*/ 	.byte	0x08
	.zero		1


	//   ....[5]....
        /*00dc*/ 	.word	0x00000280
        /*00e0*/ 	.word	0x000000ff
        /*00e4*/ 	.word	0x00000030
        /*00e8*/ 	.short	0x0100
        /*00ea*/ 	.byte	0x08
	.zero		1


	//   ....[6]....
        /*00ec*/ 	.word	0x00000290
        /*00f0*/ 	.word	0x000000ff
        /*00f4*/ 	.word	0x00000018
        /*00f8*/ 	.short	0x0100
        /*00fa*/ 	.byte	0x08
	.zero		1


	//   ....[7]....
        /*00fc*/ 	.word	0x000002a0
        /*0100*/ 	.word	0x000000ff
        /*0104*/ 	.word	0x00000038
        /*0108*/ 	.short	0x0100
        /*010a*/ 	.byte	0x08
	.zero		1


	//   ....[8]....
        /*010c*/ 	.word	0x000006f0
        /*0110*/ 	.word	0x000000ff
        /*0114*/ 	.word	0x00000050
        /*0118*/ 	.short	0x0100
        /*011a*/ 	.byte	0x06
	.zero		1


	//   ....[9]....
        /*011c*/ 	.word	0x00000780
        /*0120*/ 	.word	0x000000ff
        /*0124*/ 	.word	0x00000058
        /*0128*/ 	.short	0x0100
        /*012a*/ 	.byte	0x06
	.zero		1


	//   ....[10]....
        /*012c*/ 	.word	0x000014c0
        /*0130*/ 	.word	0x00000003
        /*0134*/ 	.word	0x00000000
        /*0138*/ 	.short	0x010a
        /*013a*/ 	.byte	0x3f
	.zero		1


	//   ....[11]....
        /*013c*/ 	.word	0x00001500
        /*0140*/ 	.word	0x00000003
        /*0144*/ 	.word	0x00000000
        /*0148*/ 	.short	0x010a
        /*014a*/ 	.byte	0x3f
	.zero		1


	//   ....[12]....
        /*014c*/ 	.word	0x00002c50
        /*0150*/ 	.word	0x00000005
        /*0154*/ 	.word	0x00000000
        /*0158*/ 	.short	0x010a
        /*015a*/ 	.byte	0x3f
	.zero		1


	//   ....[13]....
        /*015c*/ 	.word	0x00002c90
        /*0160*/ 	.word	0x00000005
        /*0164*/ 	.word	0x00000000
        /*0168*/ 	.short	0x010a
        /*016a*/ 	.byte	0x3f
	.zero		1


	//   ....[14]....
        /*016c*/ 	.word	0x000042e0
        /*0170*/ 	.word	0x00000004
        /*0174*/ 	.word	0x00000000
        /*0178*/ 	.short	0x0101
        /*017a*/ 	.byte	0x3f
	.zero		1


	//   ....[15]....
        /*017c*/ 	.word	0x000044c0
        /*0180*/ 	.word	0x00000000
        /*0184*/ 	.word	0x00000000
        /*0188*/ 	.short	0x0101
        /*018a*/ 	.byte	0x3f
	.zero		1


	//   ....[16]....
        /*018c*/ 	.word	0x0000af20
        /*0190*/ 	.word	0x00000014
        /*0194*/ 	.word	0x00000020
        /*0198*/ 	.short	0x010a
        /*019a*/ 	.byte	0x3f
	.zero		1


	//   ....[17]....
        /*019c*/ 	.word	0x0000b2e0
        /*01a0*/ 	.word	0x00000005
        /*01a4*/ 	.word	0x00000058
        /*01a8*/ 	.short	0x0101
        /*01aa*/ 	.byte	0x3f
	.zero		1


	//   ....[18]....
        /*01ac*/ 	.word	0x0000ba00
        /*01b0*/ 	.word	0x00000007
        /*01b4*/ 	.word	0x00000000
        /*01b8*/ 	.short	0x010a
        /*01ba*/ 	.byte	0x3f
	.zero		1


	//   ....[19]....
        /*01bc*/ 	.word	0x0000ba80
        /*01c0*/ 	.word	0x00000008
        /*01c4*/ 	.word	0x00000000
        /*01c8*/ 	.short	0x010a
        /*01ca*/ 	.byte	0x3f
	.zero		1


	//   ....[20]....
        /*01cc*/ 	.word	0x0000bb10
        /*01d0*/ 	.word	0x0000000b
        /*01d4*/ 	.word	0x00000000
        /*01d8*/ 	.short	0x010a
        /*01da*/ 	.byte	0x3f
	.zero		1


	//   ....[21]....
        /*01dc*/ 	.word	0x0000bba0
        /*01e0*/ 	.word	0x00000003
        /*01e4*/ 	.word	0x00000000
        /*01e8*/ 	.short	0x010a
        /*01ea*/ 	.byte	0x3f
	.zero		1


	//   ....[22]....
        /*01ec*/ 	.word	0x0000bc00
        /*01f0*/ 	.word	0x00000003
        /*01f4*/ 	.word	0x00000000
        /*01f8*/ 	.short	0x010a
        /*01fa*/ 	.byte	0x3f
	.zero		1


	//   ....[23]....
        /*01fc*/ 	.word	0x0000bc50
        /*0200*/ 	.word	0x00000005
        /*0204*/ 	.word	0x00000000
        /*0208*/ 	.short	0x010a
        /*020a*/ 	.byte	0x3f
	.zero		1


	//   ....[24]....
        /*020c*/ 	.word	0x0000bd20
        /*0210*/ 	.word	0x00000014
        /*0214*/ 	.word	0x00000020
        /*0218*/ 	.short	0x010a
        /*021a*/ 	.byte	0x3f
	.zero		1


	//   ....[25]....
        /*021c*/ 	.word	0x0000bdf0
        /*0220*/ 	.word	0x00000007
        /*0224*/ 	.word	0x00000000
        /*0228*/ 	.short	0x010a
        /*022a*/ 	.byte	0x3f
	.zero		1


	//   ....[26]....
        /*022c*/ 	.word	0x0000be40
        /*0230*/ 	.word	0x00000008
        /*0234*/ 	.word	0x00000000
        /*0238*/ 	.short	0x010a
        /*023a*/ 	.byte	0x3f
	.zero		1


	//   ....[27]....
        /*023c*/ 	.word	0x0000be90
        /*0240*/ 	.word	0x0000000b
        /*0244*/ 	.word	0x00000000
        /*0248*/ 	.short	0x010a
        /*024a*/ 	.byte	0x3f
	.zero		1


	//----- nvinfo : EIATTR_NUM_MBARRIERS
	.align		4
.L_35:
        /*024c*/ 	.byte	0x03, 0x38
        /*024e*/ 	.short	0x000a


	//----- nvinfo : EIATTR_EXIT_INSTR_OFFSETS
	.align		4
        /*0250*/ 	.byte	0x04, 0x1c
        /*0252*/ 	.short	(.L_37 - .L_36)


	//   ....[0]....
.L_36:
        /*0254*/ 	.word	0x00000950


	//   ....[1]....
        /*0258*/ 	.word	0x00001160


	//   ....[2]....
        /*025c*/ 	.word	0x0000a630


	//   ....[3]....
        /*0260*/ 	.word	0x0000ab90


	//   ....[4]....
        /*0264*/ 	.word	0x0000bbf0


	//----- nvinfo : EIATTR_MAX_THREADS
	.align		4
.L_37:
        /*0268*/ 	.byte	0x04, 0x05
        /*026a*/ 	.short	(.L_39 - .L_38)
.L_38:
        /*026c*/ 	.word	0x00000180
        /*0270*/ 	.word	0x00000001
        /*0274*/ 	.word	0x00000001


	//----- nvinfo : EIATTR_CRS_STACK_SIZE
	.align		4
.L_39:
        /*0278*/ 	.byte	0x04, 0x1e
        /*027a*/ 	.short	(.L_41 - .L_40)
.L_40:
        /*027c*/ 	.word	0x00000000


	//----- nvinfo : EIATTR_CBANK_PARAM_SIZE
	.align		4
.L_41:
        /*0280*/ 	.byte	0x03, 0x19
        /*0282*/ 	.short	0x0470


	//----- nvinfo : EIATTR_PARAM_CBANK
	.align		4
        /*0284*/ 	.byte	0x04, 0x0a
        /*0286*/ 	.short	(.L_43 - .L_42)
	.align		4
.L_42:
        /*0288*/ 	.word	index@(.nv.constant0._ZN7cutlass13device_kernelINS_4gemm6kernel13GemmUniversalIN4cute5tupleIJiiiiEEENS1_10collective13CollectiveMmaINS1_34MainloopSm90TmaGmmaWarpSpecializedILi4ENS5_IJNS4_1CILi2EEENSA_ILi1EEESC_EEENS1_35KernelTmaWarpSpecializedCooperativeEEENS5_IJNSA_ILi256EEENSA_ILi112EEENSA_ILi128EEEEEEaNS5_IJlSC_lEEEaSK_NS4_8TiledMMAINS4_8MMA_AtomIJNS4_4SM904GMMA26MMA_64x16x32_S32S8S8_SS_TNEEEENS4_6LayoutISD_NS5_IJSC_NSA_ILi0EEESS_EEEEENS5_IJNS4_10UnderscoreESV_SV_EEEEENS4_13SM90_TMA_LOADENS4_14ComposedLayoutINS4_7SwizzleILi3ELi4ELi3EEENS4_18smem_ptr_flag_bitsILi8EEENSR_INS5_IJNSA_ILi8EEESI_EEENS5_IJSI_SC_EEEEEEEvNS4_8identityENS4_23SM90_TMA_LOAD_MULTICASTES18_vS19_EENS_8epilogue10collective6detail29Sm90TmaWarpSpecializedAdapterINS1D_15DefaultEpilogueIaSK_SK_NS1C_6thread17LinearCombinationIaLi1EiiLNS1H_9ScaleType4KindE0ELNS_15FloatRoundStyleE2EaEENS1_15EpilogueDefaultEEEEEvvEEEEvNT_6ParamsE)
        /*028c*/ 	.short	0x0210
        /*028e*/ 	.short	0x0470


	//----- nvinfo : EIATTR_SW_WAR
	.align		4
.L_43:
        /*0290*/ 	.byte	0x04, 0x36
        /*0292*/ 	.short	(.L_45 - .L_44)
.L_44:
        /*0294*/ 	.word	0x00000008
.L_45:


//--------------------- .nv.callgraph             --------------------------
	.section	.nv.callgraph,"",@"SHT_CUDA_CALLGRAPH"
	.align	4
	.sectionentsize	8
	.align		4
        /*0000*/ 	.word	0x00000000
	.align		4
        /*0004*/ 	.word	0xffffffff
	.align		4
        /*0008*/ 	.word	index@(_ZN7cutlass13device_kernelINS_4gemm6kernel13GemmUniversalIN4cute5tupleIJiiiiEEENS1_10collective13CollectiveMmaINS1_34MainloopSm90TmaGmmaWarpSpecializedILi4ENS5_IJNS4_1CILi2EEENSA_ILi1EEESC_EEENS1_35KernelTmaWarpSpecializedCooperativeEEENS5_IJNSA_ILi256EEENSA_ILi112EEENSA_ILi128EEEEEEaNS5_IJlSC_lEEEaSK_NS4_8TiledMMAINS4_8MMA_AtomIJNS4_4SM904GMMA26MMA_64x16x32_S32S8S8_SS_TNEEEENS4_6LayoutISD_NS5_IJSC_NSA_ILi0EEESS_EEEEENS5_IJNS4_10UnderscoreESV_SV_EEEEENS4_13SM90_TMA_LOADENS4_14ComposedLayoutINS4_7SwizzleILi3ELi4ELi3EEENS4_18smem_ptr_flag_bitsILi8EEENSR_INS5_IJNSA_ILi8EEESI_EEENS5_IJSI_SC_EEEEEEEvNS4_8identityENS4_23SM90_TMA_LOAD_MULTICASTES18_vS19_EENS_8epilogue10collective6detail29Sm90TmaWarpSpecializedAdapterINS1D_15DefaultEpilogueIaSK_SK_NS1C_6thread17LinearCombinationIaLi1EiiLNS1H_9ScaleType4KindE0ELNS_15FloatRoundStyleE2EaEENS1_15EpilogueDefaultEEEEEvvEEEEvNT_6ParamsE)
	.align		4
        /*000c*/ 	.word	index@(__assertfail)
	.align		4
        /*0010*/ 	.word	0x00000000
	.align		4
        /*0014*/ 	.word	0xfffffffe
	.align		4
        /*0018*/ 	.word	0x00000000
	.align		4
        /*001c*/ 	.word	0xfffffffd
	.align		4
        /*0020*/ 	.word	0x00000000
	.align		4
        /*0024*/ 	.word	0xfffffffc


//--------------------- .nv.constant4             --------------------------
	.section	.nv.constant4,"a",@progbits
	.align	8
	.align		8
.nv.constant4:
        /*0000*/ 	.dword	__assertfail
	.align		8
        /*0008*/ 	.dword	__unnamed_1
	.align		8
        /*0010*/ 	.dword	_ZN40_INTERNAL_0ef300eb_4_k_cu_c742e775_173194cuda3std3__45__cpo5beginE
	.align		8
        /*0018*/ 	.dword	_ZN40_INTERNAL_0ef300eb_4_k_cu_c742e775_173194cuda3std3__45__cpo3endE
	.align		8
        /*0020*/ 	.dword	_ZN40_INTERNAL_0ef300eb_4_k_cu_c742e775_173194cuda3std3__45__cpo6cbeginE
	.align		8
        /*0028*/ 	.dword	_ZN40_INTERNAL_0ef300eb_4_k_cu_c742e775_173194cuda3std3__45__cpo4cendE
	.align		8
        /*0030*/ 	.dword	_ZN40_INTERNAL_0ef300eb_4_k_cu_c742e775_173194cuda3std3__442_GLOBAL__N__0ef300eb_4_k_cu_c742e775_173196ignoreE
	.align		8
        /*0038*/ 	.dword	_ZN40_INTERNAL_0ef300eb_4_k_cu_c742e775_173194cuda3std3__419piecewise_constructE
	.align		8
        /*0040*/ 	.dword	_ZN40_INTERNAL_0ef300eb_4_k_cu_c742e775_173194cuda3std3__48in_placeE
	.align		8
        /*0048*/ 	.dword	_ZN40_INTERNAL_0ef300eb_4_k_cu_c742e775_173194cuda3std6ranges3__45__cpo4swapE
	.align		8
        /*0050*/ 	.dword	_ZN40_INTERNAL_0ef300eb_4_k_cu_c742e775_173194cuda3std6ranges3__45__cpo9iter_moveE
	.align		8
        /*0058*/ 	.dword	_ZN40_INTERNAL_0ef300eb_4_k_cu_c742e775_173194cute7productE
	.align		8
        /*0060*/ 	.dword	_ZN40_INTERNAL_0ef300eb_4_k_cu_c742e775_173194cute1_E
	.align		8
        /*0068*/ 	.dword	$str$22
	.align		8
        /*0070*/ 	.dword	$str$23


//--------------------- .text._ZN7cutlass13device_kernelINS_4gemm6kernel13GemmUniversalIN4cute5tupleIJiiiiEEENS1_10collective13CollectiveMmaINS1_34MainloopSm90TmaGmmaWarpSpecializedILi4ENS5_IJNS4_1CILi2EEENSA_ILi1EEESC_EEENS1_35KernelTmaWarpSpecializedCooperativeEEENS5_IJNSA_ILi256EEENSA_ILi112EEENSA_ILi128EEEEEEaNS5_IJlSC_lEEEaSK_NS4_8TiledMMAINS4_8MMA_AtomIJNS4_4SM904GMMA26MMA_64x16x32_S32S8S8_SS_TNEEEENS4_6LayoutISD_NS5_IJSC_NSA_ILi0EEESS_EEEEENS5_IJNS4_10UnderscoreESV_SV_EEEEENS4_13SM90_TMA_LOADENS4_14ComposedLayoutINS4_7SwizzleILi3ELi4ELi3EEENS4_18smem_ptr_flag_bitsILi8EEENSR_INS5_IJNSA_ILi8EEESI_EEENS5_IJSI_SC_EEEEEEEvNS4_8identityENS4_23SM90_TMA_LOAD_MULTICASTES18_vS19_EENS_8epilogue10collective6detail29Sm90TmaWarpSpecializedAdapterINS1D_15DefaultEpilogueIaSK_SK_NS1C_6thread17LinearCombinationIaLi1EiiLNS1H_9ScaleType4KindE0ELNS_15FloatRoundStyleE2EaEENS1_15EpilogueDefaultEEEEEvvEEEEvNT_6ParamsE --------------------------
	.section	.text._ZN7cutlass13device_kernelINS_4gemm6kernel13GemmUniversalIN4cute5tupleIJiiiiEEENS1_10collective13CollectiveMmaINS1_34MainloopSm90TmaGmmaWarpSpecializedILi4ENS5_IJNS4_1CILi2EEENSA_ILi1EEESC_EEENS1_35KernelTmaWarpSpecializedCooperativeEEENS5_IJNSA_ILi256EEENSA_ILi112EEENSA_ILi128EEEEEEaNS5_IJlSC_lEEEaSK_NS4_8TiledMMAINS4_8MMA_AtomIJNS4_4SM904GMMA26MMA_64x16x32_S32S8S8_SS_TNEEEENS4_6LayoutISD_NS5_IJSC_NSA_ILi0EEESS_EEEEENS5_IJNS4_10UnderscoreESV_SV_EEEEENS4_13SM90_TMA_LOADENS4_14ComposedLayoutINS4_7SwizzleILi3ELi4ELi3EEENS4_18smem_ptr_flag_bitsILi8EEENSR_INS5_IJNSA_ILi8EEESI_EEENS5_IJSI_SC_EEEEEEEvNS4_8identityENS4_23SM90_TMA_LOAD_MULTICASTES18_vS19_EENS_8epilogue10collective6detail29Sm90TmaWarpSpecializedAdapterINS1D_15DefaultEpilogueIaSK_SK_NS1C_6thread17LinearCombinationIaLi1EiiLNS1H_9ScaleType4KindE0ELNS_15FloatRoundStyleE2EaEENS1_15EpilogueDefaultEEEEEvvEEEEvNT_6ParamsE,"ax",@progbits
	.align	128
.text._ZN7cutlass13device_kernelINS_4gemm6kernel13GemmUniversalIN4cute5tupleIJiiiiEEENS1_10collective13CollectiveMmaINS1_34MainloopSm90TmaGmmaWarpSpecializedILi4ENS5_IJNS4_1CILi2EEENSA_ILi1EEESC_EEENS1_35KernelTmaWarpSpecializedCooperativeEEENS5_IJNSA_ILi256EEENSA_ILi112EEENSA_ILi128EEEEEEaNS5_IJlSC_lEEEaSK_NS4_8TiledMMAINS4_8MMA_AtomIJNS4_4SM904GMMA26MMA_64x16x32_S32S8S8_SS_TNEEEENS4_6LayoutISD_NS5_IJSC_NSA_ILi0EEESS_EEEEENS5_IJNS4_10UnderscoreESV_SV_EEEEENS4_13SM90_TMA_LOADENS4_14ComposedLayoutINS4_7SwizzleILi3ELi4ELi3EEENS4_18smem_ptr_flag_bitsILi8EEENSR_INS5_IJNSA_ILi8EEESI_EEENS5_IJSI_SC_EEEEEEEvNS4_8identityENS4_23SM90_TMA_LOAD_MULTICASTES18_vS19_EENS_8epilogue10collective6detail29Sm90TmaWarpSpecializedAdapterINS1D_15DefaultEpilogueIaSK_SK_NS1C_6thread17LinearCombinationIaLi1EiiLNS1H_9ScaleType4KindE0ELNS_15FloatRoundStyleE2EaEENS1_15EpilogueDefaultEEEEEvvEEEEvNT_6ParamsE:
        .type           _ZN7cutlass13device_kernelINS_4gemm6kernel13GemmUniversalIN4cute5tupleIJiiiiEEENS1_10collective13CollectiveMmaINS1_34MainloopSm90TmaGmmaWarpSpecializedILi4ENS5_IJNS4_1CILi2EEENSA_ILi1EEESC_EEENS1_35KernelTmaWarpSpecializedCooperativeEEENS5_IJNSA_ILi256EEENSA_ILi112EEENSA_ILi128EEEEEEaNS5_IJlSC_lEEEaSK_NS4_8TiledMMAINS4_8MMA_AtomIJNS4_4SM904GMMA26MMA_64x16x32_S32S8S8_SS_TNEEEENS4_6LayoutISD_NS5_IJSC_NSA_ILi0EEESS_EEEEENS5_IJNS4_10UnderscoreESV_SV_EEEEENS4_13SM90_TMA_LOADENS4_14ComposedLayoutINS4_7SwizzleILi3ELi4ELi3EEENS4_18smem_ptr_flag_bitsILi8EEENSR_INS5_IJNSA_ILi8EEESI_EEENS5_IJSI_SC_EEEEEEEvNS4_8identityENS4_23SM90_TMA_LOAD_MULTICASTES18_vS19_EENS_8epilogue10collective6detail29Sm90TmaWarpSpecializedAdapterINS1D_15DefaultEpilogueIaSK_SK_NS1C_6thread17LinearCombinationIaLi1EiiLNS1H_9ScaleType4KindE0ELNS_15FloatRoundStyleE2EaEENS1_15EpilogueDefaultEEEEEvvEEEEvNT_6ParamsE,@function
        .size           _ZN7cutlass13device_kernelINS_4gemm6kernel13GemmUniversalIN4cute5tupleIJiiiiEEENS1_10collective13CollectiveMmaINS1_34MainloopSm90TmaGmmaWarpSpecializedILi4ENS5_IJNS4_1CILi2EEENSA_ILi1EEESC_EEENS1_35KernelTmaWarpSpecializedCooperativeEEENS5_IJNSA_ILi256EEENSA_ILi112EEENSA_ILi128EEEEEEaNS5_IJlSC_lEEEaSK_NS4_8TiledMMAINS4_8MMA_AtomIJNS4_4SM904GMMA26MMA_64x16x32_S32S8S8_SS_TNEEEENS4_6LayoutISD_NS5_IJSC_NSA_ILi0EEESS_EEEEENS5_IJNS4_10UnderscoreESV_SV_EEEEENS4_13SM90_TMA_LOADENS4_14ComposedLayoutINS4_7SwizzleILi3ELi4ELi3EEENS4_18smem_ptr_flag_bitsILi8EEENSR_INS5_IJNSA_ILi8EEESI_EEENS5_IJSI_SC_EEEEEEEvNS4_8identityENS4_23SM90_TMA_LOAD_MULTICASTES18_vS19_EENS_8epilogue10collective6detail29Sm90TmaWarpSpecializedAdapterINS1D_15DefaultEpilogueIaSK_SK_NS1C_6thread17LinearCombinationIaLi1EiiLNS1H_9ScaleType4KindE0ELNS_15FloatRoundStyleE2EaEENS1_15EpilogueDefaultEEEEEvvEEEEvNT_6ParamsE,(.L_x_297 - _ZN7cutlass13device_kernelINS_4gemm6kernel13GemmUniversalIN4cute5tupleIJiiiiEEENS1_10collective13CollectiveMmaINS1_34MainloopSm90TmaGmmaWarpSpecializedILi4ENS5_IJNS4_1CILi2EEENSA_ILi1EEESC_EEENS1_35KernelTmaWarpSpecializedCooperativeEEENS5_IJNSA_ILi256EEENSA_ILi112EEENSA_ILi128EEEEEEaNS5_IJlSC_lEEEaSK_NS4_8TiledMMAINS4_8MMA_AtomIJNS4_4SM904GMMA26MMA_64x16x32_S32S8S8_SS_TNEEEENS4_6LayoutISD_NS5_IJSC_NSA_ILi0EEESS_EEEEENS5_IJNS4_10UnderscoreESV_SV_EEEEENS4_13SM90_TMA_LOADENS4_14ComposedLayoutINS4_7SwizzleILi3ELi4ELi3EEENS4_18smem_ptr_flag_bitsILi8EEENSR_INS5_IJNSA_ILi8EEESI_EEENS5_IJSI_SC_EEEEEEEvNS4_8identityENS4_23SM90_TMA_LOAD_MULTICASTES18_vS19_EENS_8epilogue10collective6detail29Sm90TmaWarpSpecializedAdapterINS1D_15DefaultEpilogueIaSK_SK_NS1C_6thread17LinearCombinationIaLi1EiiLNS1H_9ScaleType4KindE0ELNS_15FloatRoundStyleE2EaEENS1_15EpilogueDefaultEEEEEvvEEEEvNT_6ParamsE)
        .other          _ZN7cutlass13device_kernelINS_4gemm6kernel13GemmUniversalIN4cute5tupleIJiiiiEEENS1_10collective13CollectiveMmaINS1_34MainloopSm90TmaGmmaWarpSpecializedILi4ENS5_IJNS4_1CILi2EEENSA_ILi1EEESC_EEENS1_35KernelTmaWarpSpecializedCooperativeEEENS5_IJNSA_ILi256EEENSA_ILi112EEENSA_ILi128EEEEEEaNS5_IJlSC_lEEEaSK_NS4_8TiledMMAINS4_8MMA_AtomIJNS4_4SM904GMMA26MMA_64x16x32_S32S8S8_SS_TNEEEENS4_6LayoutISD_NS5_IJSC_NSA_ILi0EEESS_EEEEENS5_IJNS4_10UnderscoreESV_SV_EEEEENS4_13SM90_TMA_LOADENS4_14ComposedLayoutINS4_7SwizzleILi3ELi4ELi3EEENS4_18smem_ptr_flag_bitsILi8EEENSR_INS5_IJNSA_ILi8EEESI_EEENS5_IJSI_SC_EEEEEEEvNS4_8identityENS4_23SM90_TMA_LOAD_MULTICASTES18_vS19_EENS_8epilogue10collective6detail29Sm90TmaWarpSpecializedAdapterINS1D_15DefaultEpilogueIaSK_SK_NS1C_6thread17LinearCombinationIaLi1EiiLNS1H_9ScaleType4KindE0ELNS_15FloatRoundStyleE2EaEENS1_15EpilogueDefaultEEEEEvvEEEEvNT_6ParamsE,@"STO_CUDA_ENTRY STV_DEFAULT"
_ZN7cutlass13device_kernelINS_4gemm6kernel13GemmUniversalIN4cute5tupleIJiiiiEEENS1_10collective13CollectiveMmaINS1_34MainloopSm90TmaGmmaWarpSpecializedILi4ENS5_IJNS4_1CILi2EEENSA_ILi1EEESC_EEENS1_35KernelTmaWarpSpecializedCooperativeEEENS5_IJNSA_ILi256EEENSA_ILi112EEENSA_ILi128EEEEEEaNS5_IJlSC_lEEEaSK_NS4_8TiledMMAINS4_8MMA_AtomIJNS4_4SM904GMMA26MMA_64x16x32_S32S8S8_SS_TNEEEENS4_6LayoutISD_NS5_IJSC_NSA_ILi0EEESS_EEEEENS5_IJNS4_10UnderscoreESV_SV_EEEEENS4_13SM90_TMA_LOADENS4_14ComposedLayoutINS4_7SwizzleILi3ELi4ELi3EEENS4_18smem_ptr_flag_bitsILi8EEENSR_INS5_IJNSA_ILi8EEESI_EEENS5_IJSI_SC_EEEEEEEvNS4_8identityENS4_23SM90_TMA_LOAD_MULTICASTES18_vS19_EENS_8epilogue10collective6detail29Sm90TmaWarpSpecializedAdapterINS1D_15DefaultEpilogueIaSK_SK_NS1C_6thread17LinearCombinationIaLi1EiiLNS1H_9ScaleType4KindE0ELNS_15FloatRoundStyleE2EaEENS1_15EpilogueDefaultEEEEEvvEEEEvNT_6ParamsE:
[----:B------:R-:W0:Y:S01]  /*0000*/  LDC R1, c[0x0][0x28] ;  /* 0x00000a00ff017b82 */ /* 0x000e220000000800 */
[----:B------:R-:W1:Y:S01]  /*0010*/  S2R R18, SR_TID.X ;  /* 0x0000000000127919 */ /* 0x000e620000002100 */
[----:B------:R-:W-:Y:S01]  /*0020*/  ELECT P0, URZ, PT ;  /* 0x00000000003f782f */ /* 0x000fe20003800000 */
[----:B------:R-:W-:Y:S01]  /*0030*/  BSSY B0, `(.L_x_0) ;  /* 0x000000f000007945 */ /* 0x000fe20003800000 */
[--C-:B-1----:R-:W-:Y:S02]  /*0040*/  SHF.R.U32.HI R0, RZ, 0x5, R18.reuse ;  /* 0x00000005ff007819 */ /* 0x102fe40000011612 */
[----:B------:R-:W-:-:S03]  /*0050*/  SHF.R.U32.HI R3, RZ, 0x7, R18 ;  /* 0x00000007ff037819 */ /* 0x000fc60000011612 */
[----:B------:R-:W1:Y:S04]  /*0060*/  SHFL.IDX PT, R2, R0, RZ, 0x1f ;  /* 0x00001fff00027589 */ /* 0x000e6800000e0000 */
[----:B------:R2:W3:Y:S01]  /*0070*/  SHFL.IDX PT, R5, R3, RZ, 0x1f ;  /* 0x00001fff03057589 */ /* 0x0004e200000e0000 */
[----:B-1----:R-:W-:-:S13]  /*0080*/  ISETP.NE.OR P0, PT, R2, RZ, !P0 ;  /* 0x000000ff0200720c */ /* 0x002fda0004705670 */
[----:B0-23--:R-:W-:Y:S05]  /*0090*/  @P0 BRA `(.L_x_1) ;  /* 0x0000000000200947 */ /* 0x00dfea0003800000 */
[----:B------:R-:W-:Y:S02]  /*00a0*/  ULDC.64 UR4, c[0x0][0x198] ;  /* 0x0000660000047ab9 */ /* 0x000fe40000000a00 */
[----:B------:R-:W-:Y:S02]  /*00b0*/  UIADD3 UR6, UP0, UR4, 0xf0, URZ ;  /* 0x000000f004067890 */ /* 0x000fe4000ff1e03f */
[----:B------:R-:W-:Y:S02]  /*00c0*/  UIADD3 UR4, UP1, UR4, 0x1f0, URZ ;  /* 0x000001f004047890 */ /* 0x000fe4000ff3e03f */
[----:B------:R-:W-:Y:S02]  /*00d0*/  UIADD3.X UR7, URZ, UR5, URZ, UP0, !UPT ;  /* 0x000000053f077290 */ /* 0x000fe400087fe43f */
[----:B------:R-:W-:-:S07]  /*00e0*/  UIADD3.X UR5, URZ, UR5, URZ, UP1, !UPT ;  /* 0x000000053f057290 */ /* 0x000fce0008ffe43f */
[----:B------:R0:W-:Y:S02]  /*00f0*/  UTMACCTL.PF [UR6] ;  /* 0x00000000060079b9 */ /* 0x0001e40008040000 */
[----:B------:R0:W-:Y:S02]  /*0100*/  UTMACCTL.PF [UR4] ;  /* 0x00000000040079b9 */ /* 0x0001e40008040000 */
[----:B0-----:R-:W-:Y:S01]  /*0110*/  NOP ;  /* 0x0000000000007918 */ /* 0x001fe20000000000 */
.L_x_1:
[----:B------:R-:W-:Y:S05]  /*0120*/  BSYNC B0 ;  /* 0x0000000000007941 */ /* 0x000fea0003800000 */
.L_x_0:
[----:B------:R-:W0:Y:S02]  /*0130*/  SHFL.IDX PT, R3, R0, RZ, 0x1f ;  /* 0x00001fff00037589 */ /* 0x000e2400000e0000 */
[----:B0-----:R-:W-:-:S13]  /*0140*/  ISETP.NE.AND P0, PT, R3, RZ, PT ;  /* 0x000000ff0300720c */ /* 0x001fda0003f05270 */
[----:B------:R-:W-:Y:S05]  /*0150*/  @P0 BRA `(.L_x_2) ;  /* 0x0000000000580947 */ /* 0x000fea0003800000 */
[----:B------:R-:W0:Y:S01]  /*0160*/  S2UR UR8, SR_CgaCtaId ;  /* 0x00000000000879c3 */ /* 0x000e220000008800 */
[----:B------:R-:W-:Y:S01]  /*0170*/  UMOV UR4, 0x400 ;  /* 0x0000040000047882 */ /* 0x000fe20000000000 */
[----:B------:R-:W-:Y:S01]  /*0180*/  UMOV UR5, 0x1 ;  /* 0x0000000100057882 */ /* 0x000fe20000000000 */
[----:B------:R-:W-:Y:S01]  /*0190*/  UMOV UR6, 0x4 ;  /* 0x0000000400067882 */ /* 0x000fe20000000000 */
[----:B------:R-:W-:Y:S01]  /*01a0*/  ELECT P0, URZ, PT ;  /* 0x00000000003f782f */ /* 0x000fe20003800000 */
[----:B------:R-:W-:-:S04]  /*01b0*/  UIADD3 UR6, -UR6, 0x100000, URZ ;  /* 0x0010000006067890 */ /* 0x000fc8000fffe13f */
[----:B------:R-:W-:Y:S02]  /*01c0*/  USHF.L.U32 UR7, UR6, 0xb, URZ ;  /* 0x0000000b06077899 */ /* 0x000fe4000800063f */
[----:B------:R-:W-:Y:S02]  /*01d0*/  USHF.L.U32 UR6, UR6, 0x1, URZ ;  /* 0x0000000106067899 */ /* 0x000fe4000800063f */
[----:B0-----:R-:W-:Y:S02]  /*01e0*/  ULEA UR8, UR8, UR4, 0x18 ;  /* 0x0000000408087291 */ /* 0x001fe4000f8ec03f */
[----:B------:R-:W-:-:S04]  /*01f0*/  UIADD3 UR4, -UR5, 0x100000, URZ ;  /* 0x0010000005047890 */ /* 0x000fc8000fffe13f */
[----:B------:R-:W-:Y:S02]  /*0200*/  USHF.L.U32 UR5, UR4, 0xb, URZ ;  /* 0x0000000b04057899 */ /* 0x000fe4000800063f */
[----:B------:R-:W-:Y:S01]  /*0210*/  USHF.L.U32 UR4, UR4, 0x1, URZ ;  /* 0x0000000104047899 */ /* 0x000fe2000800063f */
[----:B------:R-:W0:Y:S11]  /*0220*/  FENCE.VIEW.ASYNC.S ;  /* 0x00000000000073c6 */ /* 0x000e360000000000 */
[----:B0-----:R0:W1:Y:S01]  /*0230*/  SYNCS.EXCH.64 URZ, [UR8], UR4 ;  /* 0x00000004083f75b2 */ /* 0x0010620008000100 */
[----:B------:R0:W2:Y:S01]  /*0240*/  SYNCS.EXCH.64 URZ, [UR8+0x20], UR6 ;  /* 0x00002006083f75b2 */ /* 0x0000a20008000100 */
[----:B------:R0:W3:Y:S01]  /*0250*/  SYNCS.EXCH.64 URZ, [UR8+0x8], UR4 ;  /* 0x00000804083f75b2 */ /* 0x0000e20008000100 */
[----:B------:R0:W4:Y:S01]  /*0260*/  SYNCS.EXCH.64 URZ, [UR8+0x28], UR6 ;  /* 0x00002806083f75b2 */ /* 0x0001220008000100 */
[----:B------:R0:W0:Y:S01]  /*0270*/  SYNCS.EXCH.64 URZ, [UR8+0x10], UR4 ;  /* 0x00001004083f75b2 */ /* 0x0000220008000100 */
[----:B------:R0:W0:Y:S01]  /*0280*/  SYNCS.EXCH.64 URZ, [UR8+0x30], UR6 ;  /* 0x00003006083f75b2 */ /* 0x0000220008000100 */
[----:B------:R0:W0:Y:S01]  /*0290*/  SYNCS.EXCH.64 URZ, [UR8+0x18], UR4 ;  /* 0x00001804083f75b2 */ /* 0x0000220008000100 */
[----:B------:R0:W0:Y:S01]  /*02a0*/  SYNCS.EXCH.64 URZ, [UR8+0x38], UR6 ;  /* 0x00003806083f75b2 */ /* 0x0000220008000100 */
[----:B------:R-:W-:Y:S01]  /*02b0*/  NOP ;  /* 0x0000000000007918 */ /* 0x000fe20000000000 */
.L_x_2:
[----:B------:R-:W-:Y:S01]  /*02c0*/  SHF.R.S32.HI R7, RZ, 0x1f, R18 ;  /* 0x0000001fff077819 */ /* 0x000fe20000011412 */
[----:B------:R-:W5:Y:S01]  /*02d0*/  SHFL.IDX PT, R0, R0, RZ, 0x1f ;  /* 0x00001fff00007589 */ /* 0x000f6200000e0000 */
[----:B0-----:R-:W0:Y:S01]  /*02e0*/  S2UR UR8, SR_CTAID.X ;  /* 0x00000000000879c3 */ /* 0x001e220000002500 */
[----:B------:R-:W-:Y:S02]  /*02f0*/  ELECT P0, URZ, PT ;  /* 0x00000000003f782f */ /* 0x000fe40003800000 */
[----:B------:R-:W-:Y:S01]  /*0300*/  LEA.HI R7, R7, R18, RZ, 0x7 ;  /* 0x0000001207077211 */ /* 0x000fe200078f38ff */
[----:B------:R-:W1:Y:S01]  /*0310*/  S2R R4, SR_CTAID.Y ;  /* 0x0000000000047919 */ /* 0x000e620000002600 */
[----:B------:R-:W-:Y:S01]  /*0320*/  SHF.R.S32.HI R8, RZ, 0x1f, R3 ;  /* 0x0000001fff087819 */ /* 0x000fe20000011403 */
[----:B------:R-:W-:Y:S01]  /*0330*/  ULDC UR4, c[0x0][0x150] ;  /* 0x0000540000047ab9 */ /* 0x000fe20000000800 */
[----:B------:R-:W-:Y:S01]  /*0340*/  LOP3.LUT R7, R7, 0xffffff80, RZ, 0xc0, !PT ;  /* 0xffffff8007077812 */ /* 0x000fe200078ec0ff */
[----:B------:R-:W-:Y:S01]  /*0350*/  NOP ;  /* 0x0000000000007918 */ /* 0x000fe20000000000 */
[----:B------:R-:W-:Y:S01]  /*0360*/  LEA.HI R8, R8, R3, RZ, 0x2 ;  /* 0x0000000308087211 */ /* 0x000fe200078f10ff */
[----:B------:R-:W2:Y:S01]  /*0370*/  LDC R10, c[0x0][0x144] ;  /* 0x00005100ff0a7b82 */ /* 0x000ea20000000800 */
[----:B------:R-:W-:Y:S01]  /*0380*/  NOP ;  /* 0x0000000000007918 */ /* 0x000fe20000000000 */
[----:B------:R-:W-:Y:S01]  /*0390*/  IMAD.IADD R6, R18, 0x1, -R7 ;  /* 0x0000000112067824 */ /* 0x000fe200078e0a07 */
[----:B------:R-:W-:Y:S01]  /*03a0*/  LOP3.LUT R8, R8, 0x3ffffffc, RZ, 0xc0, !PT ;  /* 0x3ffffffc08087812 */ /* 0x000fe200078ec0ff */
[----:B------:R-:W-:Y:S01]  /*03b0*/  IMAD.MOV.U32 R22, RZ, RZ, 0x1 ;  /* 0x00000001ff167424 */ /* 0x000fe200078e00ff */
[----:B------:R-:W-:-:S02]  /*03c0*/  ISETP.NE.AND P3, PT, R5, RZ, PT ;  /* 0x000000ff0500720c */ /* 0x000fc40003f65270 */
[----:B------:R-:W-:Y:S01]  /*03d0*/  SHF.R.S32.HI R7, RZ, 0x1f, R6 ;  /* 0x0000001fff077819 */ /* 0x000fe20000011406 */
[----:B------:R-:W-:Y:S01]  /*03e0*/  IMAD.IADD R8, R3, 0x1, -R8 ;  /* 0x0000000103087824 */ /* 0x000fe200078e0a08 */
[----:B------:R-:W3:Y:S02]  /*03f0*/  LDC R13, c[0x0][0x140] ;  /* 0x00005000ff0d7b82 */ /* 0x000ee40000000800 */
[----:B------:R-:W-:Y:S02]  /*0400*/  LEA.HI R7, R7, R6, RZ, 0x3 ;  /* 0x0000000607077211 */ /* 0x000fe400078f18ff */
[----:B-----5:R-:W-:Y:S02]  /*0410*/  ISETP.NE.OR P0, PT, R0, RZ, !P0 ;  /* 0x000000ff0000720c */ /* 0x020fe40004705670 */
[--C-:B------:R-:W-:Y:S02]  /*0420*/  SHF.R.S32.HI R0, RZ, 0x3, R7.reuse ;  /* 0x00000003ff007819 */ /* 0x100fe40000011407 */
[----:B------:R-:W-:-:S02]  /*0430*/  SHF.R.S32.HI R7, RZ, 0x1f, R7 ;  /* 0x0000001fff077819 */ /* 0x000fc40000011407 */
[----:B0-----:R-:W-:Y:S02]  /*0440*/  I2FP.F32.U32 R9, UR8 ;  /* 0x0000000800097c45 */ /* 0x001fe40008201000 */
[----:B------:R-:W-:-:S03]  /*0450*/  LEA.HI R7, R7, R0, RZ, 0x2 ;  /* 0x0000000007077211 */ /* 0x000fc600078f10ff */
[----:B------:R-:W-:Y:S01]  /*0460*/  FMUL R9, R9, UR4 ;  /* 0x0000000409097c20 */ /* 0x000fe20008400000 */
[----:B------:R-:W-:Y:S01]  /*0470*/  LOP3.LUT R7, R7, 0xfffffffc, RZ, 0xc0, !PT ;  /* 0xfffffffc07077812 */ /* 0x000fe200078ec0ff */
[----:B------:R-:W-:Y:S01]  /*0480*/  VOTEU.ALL UP0, P0 ;  /* 0x00000000003f7886 */ /* 0x000fe20000000000 */
[----:B-1----:R-:W-:Y:S01]  /*0490*/  I2FP.F32.U32 R3, R4 ;  /* 0x0000000400037245 */ /* 0x002fe20000201000 */
[----:B------:R-:W-:Y:S01]  /*04a0*/  ULDC UR4, c[0x0][0x154] ;  /* 0x0000550000047ab9 */ /* 0x000fe20000000800 */
[----:B------:R-:W-:Y:S01]  /*04b0*/  VOTEU.ALL UP1, P0 ;  /* 0x00000000003f7886 */ /* 0x000fe20000020000 */
[----:B------:R-:W0:Y:S01]  /*04c0*/  F2I.U32.TRUNC.NTZ R9, R9 ;  /* 0x0000000900097305 */ /* 0x000e22000020f000 */
[----:B------:R-:W-:Y:S01]  /*04d0*/  IMAD.IADD R7, R0, 0x1, -R7 ;  /* 0x0000000100077824 */ /* 0x000fe200078e0a07 */
[----:B------:R-:W1:Y:S01]  /*04e0*/  @!UP0 S2UR UR7, SR_CgaCtaId ;  /* 0x00000000000789c3 */ /* 0x000e620000008800 */
[----:B------:R-:W-:Y:S01]  /*04f0*/  FMUL R12, R3, UR4 ;  /* 0x00000004030c7c20 */ /* 0x000fe20008400000 */
[----:B------:R-:W-:Y:S01]  /*0500*/  UMOV UR4, 0x20 ;  /* 0x0000002000047882 */ /* 0x000fe20000000000 */
[----:B------:R-:W-:Y:S01]  /*0510*/  IMAD R8, R8, 0x4, R7 ;  /* 0x0000000408087824 */ /* 0x000fe200078e0207 */
[----:B------:R-:W-:Y:S01]  /*0520*/  @!UP0 UMOV UR6, 0x400 ;  /* 0x0000040000068882 */ /* 0x000fe20000000000 */
[----:B------:R-:W-:-:S04]  /*0530*/  @!UP0 UIADD3 UR4, -UR4, 0x100000, URZ ;  /* 0x0010000004048890 */ /* 0x000fc8000fffe13f */
[----:B------:R-:W-:Y:S02]  /*0540*/  @!UP0 USHF.L.U32 UR5, UR4, 0xb, URZ ;  /* 0x0000000b04058899 */ /* 0x000fe4000800063f */
[----:B------:R-:W-:Y:S01]  /*0550*/  @!UP0 USHF.L.U32 UR4, UR4, 0x1, URZ ;  /* 0x0000000104048899 */ /* 0x000fe2000800063f */
[----:B---3--:R-:W-:Y:S01]  /*0560*/  ISETP.EQ.U32.AND P2, PT, R13, 0x1, PT ;  /* 0x000000010d00780c */ /* 0x008fe20003f42070 */
[----:B------:R-:W3:Y:S01]  /*0570*/  F2I.U32.TRUNC.NTZ R12, R12 ;  /* 0x0000000c000c7305 */ /* 0x000ee2000020f000 */
[C---:B------:R-:W-:Y:S01]  /*0580*/  LEA.HI R0, R8.reuse, R8, RZ, 0x1 ;  /* 0x0000000808007211 */ /* 0x040fe200078f08ff */
[----:B------:R-:W5:Y:S01]  /*0590*/  LDC R7, c[0x0][0x148] ;  /* 0x00005200ff077b82 */ /* 0x000f620000000800 */
[----:B------:R-:W-:Y:S02]  /*05a0*/  IMAD.SHL.U32 R23, R8, 0x4, RZ ;  /* 0x0000000408177824 */ /* 0x000fe400078e00ff */
[----:B------:R-:W-:Y:S01]  /*05b0*/  LOP3.LUT R11, R0, 0xfffffffe, RZ, 0xc0, !PT ;  /* 0xfffffffe000b7812 */ /* 0x000fe200078ec0ff */
[----:B0-----:R-:W-:Y:S01]  /*05c0*/  IMAD.MOV R15, RZ, RZ, -R9 ;  /* 0x000000ffff0f7224 */ /* 0x001fe200078e0a09 */
[----:B------:R-:W-:-:S02]  /*05d0*/  SHF.R.S32.HI R9, RZ, 0x1f, R2 ;  /* 0x0000001fff097819 */ /* 0x000fc40000011402 */
[----:B------:R-:W-:Y:S01]  /*05e0*/  LOP3.LUT R23, R8, 0xc, R23, 0x78, !PT ;  /* 0x0000000c08177812 */ /* 0x000fe200078e7817 */
[----:B--2---:R-:W-:Y:S01]  /*05f0*/  IMAD R3, R10, R15, UR8 ;  /* 0x000000080a037e24 */ /* 0x004fe2000f8e020f */
[----:B------:R-:W-:Y:S01]  /*0600*/  LEA.HI R9, R9, R2, RZ, 0x2 ;  /* 0x0000000209097211 */ /* 0x000fe200078f10ff */
[----:B------:R-:W-:-:S03]  /*0610*/  IMAD.IADD R0, R8, 0x1, -R11 ;  /* 0x0000000108007824 */ /* 0x000fc600078e0a0b */
[----:B------:R-:W-:Y:S01]  /*0620*/  LOP3.LUT R9, R9, 0xfffffffc, RZ, 0xc0, !PT ;  /* 0xfffffffc09097812 */ /* 0x000fe200078ec0ff */
[----:B---3--:R-:W-:Y:S01]  /*0630*/  IMAD.MOV R24, RZ, RZ, -R12 ;  /* 0x000000ffff187224 */ /* 0x008fe200078e0a0c */
[----:B------:R-:W-:Y:S01]  /*0640*/  ISETP.NE.AND P4, PT, R0, R3, PT ;  /* 0x000000030000720c */ /* 0x000fe20003f85270 */
[----:B-1----:R-:W-:Y:S02]  /*0650*/  @!UP0 ULEA UR6, UR7, UR6, 0x18 ;  /* 0x0000000607068291 */ /* 0x002fe4000f8ec03f */
[----:B------:R-:W-:Y:S01]  /*0660*/  IMAD.IADD R0, R2, 0x1, -R9 ;  /* 0x0000000102007824 */ /* 0x000fe200078e0a09 */
[----:B------:R-:W-:Y:S01]  /*0670*/  VOTEU.ALL UP0, P0 ;  /* 0x00000000003f7886 */ /* 0x000fe20000000000 */
[----:B------:R-:W-:Y:S01]  /*0680*/  LOP3.LUT P0, RZ, R6, 0x7, RZ, 0xc0, !PT ;  /* 0x0000000706ff7812 */ /* 0x000fe2000780c0ff */
[----:B------:R-:W-:Y:S02]  /*0690*/  VIADD R6, R5, 0xffffffff ;  /* 0xffffffff05067836 */ /* 0x000fe40000000000 */
[----:B------:R-:W-:Y:S01]  /*06a0*/  ISETP.NE.AND P1, PT, R0, 0x3, PT ;  /* 0x000000030000780c */ /* 0x000fe20003f25270 */
[----:B-----5:R-:W-:Y:S01]  /*06b0*/  IMAD R9, R7, R24, R4 ;  /* 0x0000001807097224 */ /* 0x020fe200078e0204 */
[----:B------:R-:W-:-:S02]  /*06c0*/  ISETP.LT.U32.AND P0, PT, R23, 0x2, !P0 ;  /* 0x000000021700780c */ /* 0x000fc40004701070 */
[----:B------:R-:W-:Y:S01]  /*06d0*/  ISETP.EQ.OR P1, PT, R0, RZ, !P1 ;  /* 0x000000ff0000720c */ /* 0x000fe20004f22670 */
[----:B------:R-:W0:Y:S02]  /*06e0*/  FENCE.VIEW.ASYNC.S ;  /* 0x00000000000073c6 */ /* 0x000e240000000000 */
[----:B0-----:R0:W1:Y:S01]  /*06f0*/  @!UP0 SYNCS.EXCH.64 URZ, [UR6+0x50], UR4 ;  /* 0x00005004063f85b2 */ /* 0x0010620008000100 */
[----:B------:R-:W-:Y:S02]  /*0700*/  @P4 LEA.HI R2, R23, R23, RZ, 0x1 ;  /* 0x0000001717024211 */ /* 0x000fe400078f08ff */
[----:B------:R-:W-:Y:S02]  /*0710*/  ISETP.EQ.AND P1, PT, R5, RZ, P1 ;  /* 0x000000ff0500720c */ /* 0x000fe40000f22270 */
[----:B------:R-:W-:Y:S02]  /*0720*/  @P4 SHF.R.S32.HI R2, RZ, 0x1, R2 ;  /* 0x00000001ff024819 */ /* 0x000fe40000011402 */
[----:B------:R-:W-:-:S02]  /*0730*/  ISETP.GE.U32.AND P6, PT, R6, 0x2, PT ;  /* 0x000000020600780c */ /* 0x000fc40003fc6070 */
[----:B------:R-:W-:Y:S02]  /*0740*/  @P4 ISETP.NE.AND P5, PT, R2, R9, PT ;  /* 0x000000090200420c */ /* 0x000fe40003fa5270 */
[----:B------:R-:W-:Y:S02]  /*0750*/  SEL R9, RZ, 0x1, !P0 ;  /* 0x00000001ff097807 */ /* 0x000fe40004000000 */
[----:B------:R-:W-:Y:S02]  /*0760*/  @P4 SEL R22, RZ, 0x1, P5 ;  /* 0x00000001ff164807 */ /* 0x000fe40002800000 */
[----:B------:R-:W-:Y:S01]  /*0770*/  SEL R19, RZ, 0x1, !P1 ;  /* 0x00000001ff137807 */ /* 0x000fe20004800000 */
[----:B------:R0:W2:Y:S01]  /*0780*/  @!UP1 SYNCS.EXCH.64 URZ, [UR6+0x58], UR4 ;  /* 0x00005804063f95b2 */ /* 0x0000a20008000100 */
[----:B------:R-:W-:Y:S01]  /*0790*/  LOP3.LUT R22, R22, R9, RZ, 0xc0, !PT ;  /* 0x0000000916167212 */ /* 0x000fe200078ec0ff */
[----:B------:R-:W-:Y:S01]  /*07a0*/  NOP ;  /* 0x0000000000007918 */ /* 0x000fe20000000000 */
[----:B------:R-:W-:Y:S01]  /*07b0*/  SEL R19, R19, 0x2, P6 ;  /* 0x0000000213137807 */ /* 0x000fe20003000000 */
[----:B------:R-:W-:Y:S06]  /*07c0*/  @!P2 BRA `(.L_x_3) ;  /* 0x000000000008a947 */ /* 0x000fec0003800000 */
[----:B-12-4-:R-:W-:Y:S01]  /*07d0*/  UCGABAR_ARV ;  /* 0x00000000000079c7 */ /* 0x016fe20008000000 */
[----:B------:R-:W-:Y:S05]  /*07e0*/  BRA `(.L_x_4) ;  /* 0x0000000000047947 */ /* 0x000fea0003800000 */
.L_x_3:
[----:B-12-4-:R-:W-:Y:S01]  /*07f0*/  NOP ;  /* 0x0000000000007918 */ /* 0x016fe20000000000 */
.L_x_4:
[----:B------:R-:W1:Y:S01]  /*0800*/  LDC R2, c[0x0][0x65c] ;  /* 0x00019700ff027b82 */ /* 0x000e620000000800 */
[----:B------:R-:W-:Y:S02]  /*0810*/  IMAD.U32 R8, RZ, RZ, UR8 ;  /* 0x00000008ff087e24 */ /* 0x000fe4000f8e00ff */
[----:B------:R-:W-:Y:S01]  /*0820*/  IMAD.MOV.U32 R9, RZ, RZ, RZ ;  /* 0x000000ffff097224 */ /* 0x000fe200078e00ff */
[----:B-1----:R-:W-:-:S04]  /*0830*/  ISETP.NE.AND P1, PT, R2, 0x1, PT ;  /* 0x000000010200780c */ /* 0x002fc80003f25270 */
[----:B------:R-:W-:-:S09]  /*0840*/  P2R R5, PR, RZ, 0x2 ;  /* 0x00000002ff057803 */ /* 0x000fd20000000000 */
[----:B------:R-:W1:Y:S01]  /*0850*/  @P1 LDC R17, c[0x0][0x10] ;  /* 0x00000400ff111b82 */ /* 0x000e620000000800 */
[----:B------:R-:W-:Y:S02]  /*0860*/  @P1 IMAD.MOV.U32 R5, RZ, RZ, RZ ;  /* 0x000000ffff051224 */ /* 0x000fe400078e00ff */
[----:B------:R-:W-:-:S05]  /*0870*/  @P1 IMAD.MOV.U32 R13, RZ, RZ, RZ ;  /* 0x000000ffff0d1224 */ /* 0x000fca00078e00ff */
[----:B------:R-:W2:Y:S01]  /*0880*/  @!P1 LDC R11, c[0x0][0xc] ;  /* 0x00000300ff0b9b82 */ /* 0x000ea20000000800 */
[----:B-1----:R-:W-:-:S04]  /*0890*/  @P1 IMAD.WIDE.U32 R16, R17, UR8, R4 ;  /* 0x0000000811101c25 */ /* 0x002fc8000f8e0004 */
[----:B------:R-:W-:Y:S02]  /*08a0*/  @P1 IMAD.IADD R17, R17, 0x1, R13 ;  /* 0x0000000111111824 */ /* 0x000fe400078e020d */
[----:B--2---:R-:W-:-:S04]  /*08b0*/  @!P1 IMAD.WIDE.U32 R8, R4, R11, R8 ;  /* 0x0000000b04089225 */ /* 0x004fc800078e0008 */
[----:B------:R-:W-:Y:S02]  /*08c0*/  @!P1 IMAD.MOV.U32 R16, RZ, RZ, R8 ;  /* 0x000000ffff109224 */ /* 0x000fe400078e0008 */
[----:B------:R-:W-:Y:S01]  /*08d0*/  @!P1 IMAD.MOV.U32 R17, RZ, RZ, R9 ;  /* 0x000000ffff119224 */ /* 0x000fe200078e0009 */
[----:B------:R-:W-:Y:S06]  /*08e0*/  @!P2 BRA `(.L_x_5) ;  /* 0x00000000000ca947 */ /* 0x000fec0003800000 */
[----:B------:R-:W-:Y:S01]  /*08f0*/  UCGABAR_WAIT ;  /* 0x0000000000007dc7 */ /* 0x000fe20008000000 */
[----:B------:R-:W-:Y:S01]  /*0900*/  CCTL.IVALL ;  /* 0x00000000ff00798f */ /* 0x000fe20002000000 */
[----:B------:R-:W-:Y:S05]  /*0910*/  BRA `(.L_x_6) ;  /* 0x0000000000047947 */ /* 0x000fea0003800000 */
.L_x_5:
[----:B------:R-:W-:Y:S06]  /*0920*/  BAR.SYNC.DEFER_BLOCKING 0x0 ;  /* 0x0000000000007b1d */ /* 0x000fec0000010000 */
.L_x_6:
[----:B------:R-:W-:Y:S05]  /*0930*/  @!P3 BRA `(.L_x_7) ;  /* 0x0000009c0040b947 */ /* 0x000fea0003800000 */
[----:B------:R-:W-:-:S13]  /*0940*/  ISETP.GT.U32.AND P0, PT, R6, 0x1, PT ;  /* 0x000000010600780c */ /* 0x000fda0003f04070 */
[----:B0-----:R-:W-:Y:S05]  /*0950*/  @P0 EXIT ;  /* 0x000000000000094d */ /* 0x001fea0003800000 */
[----:B------:R-:W-:Y:S01]  /*0960*/  ULDC.64 UR4, c[0x0][0x650] ;  /* 0x0001940000047ab9 */ /* 0x000fe20000000a00 */
[----:B------:R-:W-:Y:S01]  /*0970*/  PRMT R0, RZ, 0x7610, R0 ;  /* 0x00007610ff007816 */ /* 0x000fe20000000000 */
[----:B------:R-:W-:Y:S01]  /*0980*/  IMAD.MOV.U32 R138, RZ, RZ, -0x1 ;  /* 0xffffffffff8a7424 */ /* 0x000fe200078e00ff */
[----:B------:R-:W-:Y:S01]  /*0990*/  ISETP.GE.U32.AND P0, PT, R16, UR4, PT ;  /* 0x0000000410007c0c */ /* 0x000fe2000bf06070 */
[----:B------:R-:W-:Y:S02]  /*09a0*/  IMAD.MOV.U32 R139, RZ, RZ, -0x1 ;  /* 0xffffffffff8b7424 */ /* 0x000fe400078e00ff */
[----:B------:R-:W-:Y:S01]  /*09b0*/  IMAD.MOV.U32 R136, RZ, RZ, -0x1 ;  /* 0xffffffffff887424 */ /* 0x000fe200078e00ff */
[----:B------:R-:W-:-:S13]  /*09c0*/  ISETP.GE.U32.AND.EX P0, PT, R17, UR5, PT, P0 ;  /* 0x0000000511007c0c */ /* 0x000fda000bf06100 */
[----:B------:R-:W-:Y:S05]  /*09d0*/  @P0 BRA `(.L_x_8) ;  /* 0x0000000400280947 */ /* 0x000fea0003800000 */
[----:B------:R-:W0:Y:S01]  /*09e0*/  LDC.64 R20, c[0x0][0x628] ;  /* 0x00018a00ff147b82 */ /* 0x000e220000000a00 */
[----:B------:R-:W-:Y:S02]  /*09f0*/  IMAD.MOV.U32 R8, RZ, RZ, R16 ;  /* 0x000000ffff087224 */ /* 0x000fe400078e0010 */
[----:B------:R-:W-:-:S05]  /*0a00*/  IMAD.MOV.U32 R9, RZ, RZ, R17 ;  /* 0x000000ffff097224 */ /* 0x000fca00078e0011 */
[----:B------:R-:W1:Y:S08]  /*0a10*/  LDC R0, c[0x0][0x630] ;  /* 0x00018c00ff007b82 */ /* 0x000e700000000800 */
[----:B------:R-:W2:Y:S01]  /*0a20*/  LDC.64 R26, c[0x0][0x620] ;  /* 0x00018800ff1a7b82 */ /* 0x000ea20000000a00 */
[----:B0-----:R-:W-:-:S04]  /*0a30*/  ISETP.NE.U32.AND P0, PT, R20, RZ, PT ;  /* 0x000000ff1400720c */ /* 0x001fc80003f05070 */
[----:B------:R-:W-:-:S13]  /*0a40*/  ISETP.NE.AND.EX P0, PT, R21, RZ, PT, P0 ;  /* 0x000000ff1500720c */ /* 0x000fda0003f05300 */
[----:B-12---:R-:W-:Y:S05]  /*0a50*/  @!P0 BRA `(.L_x_9) ;  /* 0x0000000000288947 */ /* 0x006fea0003800000 */
[----:B------:R-:W0:Y:S02]  /*0a60*/  LDC R13, c[0x0][0x634] ;  /* 0x00018d00ff0d7b82 */ /* 0x000e240000000800 */
[----:B0-----:R-:W-:-:S05]  /*0a70*/  IADD3 R13, P0, R16, R13, RZ ;  /* 0x0000000d100d7210 */ /* 0x001fca0007f1e0ff */
[----:B------:R-:W-:-:S04]  /*0a80*/  IMAD.X R15, RZ, RZ, R17, P0 ;  /* 0x000000ffff0f7224 */ /* 0x000fc800000e0611 */
[----:B------:R-:W-:-:S04]  /*0a90*/  IMAD.WIDE.U32 R8, R15, R20, RZ ;  /* 0x000000140f087225 */ /* 0x000fc800078e00ff */
[----:B------:R-:W-:-:S04]  /*0aa0*/  IMAD.WIDE.U32 R10, P0, R13, R21, R8 ;  /* 0x000000150d0a7225 */ /* 0x000fc80007800008 */
[----:B------:R-:W-:-:S04]  /*0ab0*/  IMAD.WIDE.U32 R8, R13, R20, RZ ;  /* 0x000000140d087225 */ /* 0x000fc800078e00ff */
[----:B------:R-:W-:Y:S01]  /*0ac0*/  IMAD.X R13, RZ, RZ, RZ, P0 ;  /* 0x000000ffff0d7224 */ /* 0x000fe200000e06ff */
[----:B------:R-:W-:Y:S01]  /*0ad0*/  IADD3 RZ, P0, R9, R10, RZ ;  /* 0x0000000a09ff7210 */ /* 0x000fe20007f1e0ff */
[----:B------:R-:W-:-:S04]  /*0ae0*/  IMAD.MOV.U32 R12, RZ, RZ, R11 ;  /* 0x000000ffff0c7224 */ /* 0x000fc800078e000b */
[----:B------:R-:W-:-:S08]  /*0af0*/  IMAD.WIDE.U32.X R8, R15, R21, R12, P0 ;  /* 0x000000150f087225 */ /* 0x000fd000000e040c */
.L_x_9:
[----:B------:R-:W0:Y:S01]  /*0b00*/  LDC.64 R20, c[0x0][0x640] ;  /* 0x00019000ff147b82 */ /* 0x000e220000000a00 */
[--C-:B------:R-:W-:Y:S01]  /*0b10*/  SHF.R.U64 R136, R8, R0, R9.reuse ;  /* 0x0000000008887219 */ /* 0x100fe20000001209 */
[----:B------:R-:W-:Y:S01]  /*0b20*/  IMAD R28, R7, R24, R4 ;  /* 0x00000018071c7224 */ /* 0x000fe200078e0204 */
[----:B------:R-:W-:Y:S01]  /*0b30*/  SHF.R.U32.HI R0, RZ, R0, R9 ;  /* 0x00000000ff007219 */ /* 0x000fe20000011609 */
[----:B------:R-:W-:Y:S01]  /*0b40*/  IMAD.MOV.U32 R25, RZ, RZ, 0x1 ;  /* 0x00000001ff197424 */ /* 0x000fe200078e00ff */
[----:B------:R-:W-:-:S03]  /*0b50*/  IADD3 R5, P0, RZ, -R136, RZ ;  /* 0x80000088ff057210 */ /* 0x000fc60007f1e0ff */
[----:B------:R-:W1:Y:S02]  /*0b60*/  LDC R6, c[0x0][0x618] ;  /* 0x00018600ff067b82 */ /* 0x000e640000000800 */
[----:B------:R-:W-:-:S04]  /*0b70*/  IMAD.X R9, RZ, RZ, ~R0, P0 ;  /* 0x000000ffff097224 */ /* 0x000fc800000e0e00 */
[-C--:B------:R-:W-:Y:S02]  /*0b80*/  IMAD R0, R9, R26.reuse, RZ ;  /* 0x0000001a09007224 */ /* 0x080fe400078e02ff */
[----:B------:R-:W2:Y:S01]  /*0b90*/  LDC R11, c[0x0][0x608] ;  /* 0x00018200ff0b7b82 */ /* 0x000ea20000000800 */
[----:B------:R-:W-:-:S04]  /*0ba0*/  IMAD.WIDE.U32 R8, R5, R26, R16 ;  /* 0x0000001a05087225 */ /* 0x000fc800078e0010 */
[----:B------:R-:W-:-:S03]  /*0bb0*/  IMAD R5, R5, R27, R0 ;  /* 0x0000001b05057224 */ /* 0x000fc600078e0200 */
[----:B------:R-:W3:Y:S01]  /*0bc0*/  LDC R12, c[0x0][0x658] ;  /* 0x00019600ff0c7b82 */ /* 0x000ee20000000800 */
[----:B0-----:R-:W-:Y:S01]  /*0bd0*/  ISETP.NE.U32.AND P0, PT, R20, RZ, PT ;  /* 0x000000ff1400720c */ /* 0x001fe20003f05070 */
[----:B------:R-:W-:Y:S02]  /*0be0*/  IMAD.IADD R5, R9, 0x1, R5 ;  /* 0x0000000109057824 */ /* 0x000fe400078e0205 */
[----:B------:R-:W-:Y:S01]  /*0bf0*/  IMAD.MOV.U32 R9, RZ, RZ, -0x1 ;  /* 0xffffffffff097424 */ /* 0x000fe200078e00ff */
[----:B------:R-:W-:-:S03]  /*0c00*/  ISETP.NE.AND.EX P0, PT, R21, RZ, PT, P0 ;  /* 0x000000ff1500720c */ /* 0x000fc60003f05300 */
[----:B------:R-:W0:Y:S01]  /*0c10*/  LDC R15, c[0x0][0x600] ;  /* 0x00018000ff0f7b82 */ /* 0x000e220000000800 */
[-CC-:B-1----:R-:W-:Y:S02]  /*0c20*/  SHF.R.U64 R13, R8, R6.reuse, R5.reuse ;  /* 0x00000006080d7219 */ /* 0x182fe40000001205 */
[----:B------:R-:W-:-:S05]  /*0c30*/  SHF.R.U32.HI R0, RZ, R6, R5 ;  /* 0x00000006ff007219 */ /* 0x000fca0000011605 */
[----:B------:R-:W1:Y:S01]  /*0c40*/  LDC R14, c[0x0][0x648] ;  /* 0x00019200ff0e7b82 */ /* 0x000e620000000800 */
[-CC-:B--2---:R-:W-:Y:S02]  /*0c50*/  SHF.R.U64 R29, R13, R11.reuse, R0.reuse ;  /* 0x0000000b0d1d7219 */ /* 0x184fe40000001200 */
[----:B------:R-:W-:-:S05]  /*0c60*/  SHF.R.U32.HI R5, RZ, R11, R0 ;  /* 0x0000000bff057219 */ /* 0x000fca0000011600 */
[----:B------:R-:W2:Y:S01]  /*0c70*/  LDC R26, c[0x0][0x638] ;  /* 0x00018e00ff1a7b82 */ /* 0x000ea20000000800 */
[-CC-:B---3--:R-:W-:Y:S02]  /*0c80*/  SHF.R.U64 R24, R29, R12.reuse, R5.reuse ;  /* 0x0000000c1d187219 */ /* 0x188fe40000001205 */
[-C--:B------:R-:W-:Y:S02]  /*0c90*/  SHF.L.U32 R0, R9, R12.reuse, RZ ;  /* 0x0000000c09007219 */ /* 0x080fe400000006ff */
[----:B------:R-:W-:Y:S01]  /*0ca0*/  SHF.R.U32.HI R5, RZ, R12, R5 ;  /* 0x0000000cff057219 */ /* 0x000fe20000011605 */
[----:B------:R-:W-:Y:S01]  /*0cb0*/  IMAD.MOV.U32 R4, RZ, RZ, R24 ;  /* 0x000000ffff047224 */ /* 0x000fe200078e0018 */
[----:B------:R-:W-:Y:S01]  /*0cc0*/  LOP3.LUT R10, RZ, R0, RZ, 0x33, !PT ;  /* 0x00000000ff0a7212 */ /* 0x000fe200078e33ff */
[----:B------:R-:W3:Y:S01]  /*0cd0*/  LDC R27, c[0x0][0x610] ;  /* 0x00018400ff1b7b82 */ /* 0x000ee20000000800 */
[----:B------:R-:W-:Y:S05]  /*0ce0*/  @!P0 BRA `(.L_x_10) ;  /* 0x0000000000288947 */ /* 0x000fea0003800000 */
[----:B------:R-:W4:Y:S02]  /*0cf0*/  LDC R9, c[0x0][0x64c] ;  /* 0x00019300ff097b82 */ /* 0x000f240000000800 */
[----:B----4-:R-:W-:-:S05]  /*0d00*/  IADD3 R9, P0, R24, R9, RZ ;  /* 0x0000000918097210 */ /* 0x010fca0007f1e0ff */
        /* <DEDUP_REMOVED lines=8> */
.L_x_10:
[----:B-1----:R-:W-:Y:S01]  /*0d90*/  SHF.R.U64 R4, R4, R14, R5 ;  /* 0x0000000e04047219 */ /* 0x002fe20000001205 */
[----:B0-----:R-:W-:Y:S01]  /*0da0*/  VIADD R6, R15, 0xffffffff ;  /* 0xffffffff0f067836 */ /* 0x001fe20000000000 */
[----:B------:R-:W-:Y:S02]  /*0db0*/  SHF.L.U32 R0, R25, R12, RZ ;  /* 0x0000000c19007219 */ /* 0x000fe400000006ff */
[----:B------:R-:W-:Y:S01]  /*0dc0*/  LOP3.LUT R5, R29, R10, RZ, 0xc0, !PT ;  /* 0x0000000a1d057212 */ /* 0x000fe200078ec0ff */
[----:B------:R-:W-:Y:S01]  /*0dd0*/  IMAD.MOV R7, RZ, RZ, -R4 ;  /* 0x000000ffff077224 */ /* 0x000fe200078e0a04 */
[----:B------:R-:W-:Y:S02]  /*0de0*/  SEL R3, R3, R28, !P1 ;  /* 0x0000001c03037207 */ /* 0x000fe40004800000 */
[----:B------:R-:W-:Y:S01]  /*0df0*/  LOP3.LUT R6, R13, R6, RZ, 0xc0, !PT ;  /* 0x000000060d067212 */ /* 0x000fe200078ec0ff */
[----:B------:R-:W-:Y:S02]  /*0e00*/  IMAD R4, R0, R4, R5 ;  /* 0x0000000400047224 */ /* 0x000fe400078e0205 */
[----:B--2---:R-:W-:-:S02]  /*0e10*/  IMAD R0, R7, R26, R24 ;  /* 0x0000001a07007224 */ /* 0x004fc400078e0218 */
[----:B---3--:R-:W-:Y:S02]  /*0e20*/  IMAD R3, R4, R27, R3 ;  /* 0x0000001b04037224 */ /* 0x008fe400078e0203 */
[----:B------:R-:W-:Y:S02]  /*0e30*/  IMAD R138, R0, R15, R6 ;  /* 0x0000000f008a7224 */ /* 0x000fe400078e0206 */
[----:B------:R-:W-:-:S03]  /*0e40*/  IMAD.MOV.U32 R4, RZ, RZ, 0x1 ;  /* 0x00000001ff047424 */ /* 0x000fc600078e00ff */
[----:B------:R-:W-:Y:S02]  /*0e50*/  SEL R139, R138, R3, !P1 ;  /* 0x000000038a8b7207 */ /* 0x000fe40004800000 */
[----:B------:R-:W-:Y:S02]  /*0e60*/  PRMT R0, R4, 0x7610, R0 ;  /* 0x0000761004007816 */ /* 0x000fe40000000000 */
[----:B------:R-:W-:-:S07]  /*0e70*/  SEL R138, R3, R138, !P1 ;  /* 0x0000008a038a7207 */ /* 0x000fce0004800000 */
.L_x_8:
[----:B------:R-:W-:-:S08]  /*0e80*/  NOP ;  /* 0x0000000000007918 */ /* 0x000fd00000000000 */
[----:B------:R-:W0:Y:S02]  /*0e90*/  USETMAXREG.TRY_ALLOC.CTAPOOL UP0, 0xe8 ;  /* 0x000000e8000079c8 */ /* 0x000e240008000600 */
[----:B0-----:R-:W-:-:S13]  /*0ea0*/  PLOP3.LUT P0, PT, PT, PT, UP0, 0x80, 0x0 ;  /* 0x000000000000781c */ /* 0x001fda0003f0f008 */
[----:B------:R-:W-:Y:S05]  /*0eb0*/  @!P0 BRA `(.L_x_8) ;  /* 0xfffffffc00f08947 */ /* 0x000fea000383ffff */
[----:B------:R-:W-:Y:S01]  /*0ec0*/  ULDC.64 UR4, c[0x0][0x598] ;  /* 0x0001660000047ab9 */ /* 0x000fe20000000a00 */
[----:B------:R-:W-:Y:S01]  /*0ed0*/  ULDC.64 UR44, c[0x0][0x208] ;  /* 0x00008200002c7ab9 */ /* 0x000fe20000000a00 */
[----:B------:R-:W-:-:S04]  /*0ee0*/  ISETP.NE.U32.AND P0, PT, RZ, UR4, PT ;  /* 0x00000004ff007c0c */ /* 0x000fc8000bf05070 */
[----:B------:R-:W-:-:S13]  /*0ef0*/  ISETP.NE.AND.EX P0, PT, RZ, UR5, PT, P0 ;  /* 0x00000005ff007c0c */ /* 0x000fda000bf05300 */
[----:B------:R-:W-:Y:S05]  /*0f00*/  @!P0 BRA `(.L_x_11) ;  /* 0x00000000001c8947 */ /* 0x000fea0003800000 */
[----:B------:R-:W0:Y:S02]  /*0f10*/  LDC.64 R4, c[0x0][0x598] ;  /* 0x00016600ff047b82 */ /* 0x000e240000000a00 */
[----:B0-----:R-:W2:Y:S02]  /*0f20*/  LDG.E.64 R4, desc[UR44][R4.64] ;  /* 0x0000002c04047981 */ /* 0x001ea4000c1e1b00 */
[----:B--2---:R-:W-:-:S04]  /*0f30*/  ISETP.NE.U32.AND P0, PT, R4, RZ, PT ;  /* 0x000000ff0400720c */ /* 0x004fc80003f05070 */
[----:B------:R-:W-:-:S13]  /*0f40*/  ISETP.NE.AND.EX P0, PT, R5, RZ, PT, P0 ;  /* 0x000000ff0500720c */ /* 0x000fda0003f05300 */
[----:B------:R-:W-:Y:S05]  /*0f50*/  @!P0 BRA `(.L_x_11) ;  /* 0x0000000000088947 */ /* 0x000fea0003800000 */
[----:B------:R0:W5:Y:S01]  /*0f60*/  LD.E R137, desc[UR44][R4.64] ;  /* 0x0000002c04897980 */ /* 0x000162000c101900 */
[----:B------:R-:W-:Y:S05]  /*0f70*/  BRA `(.L_x_12) ;  /* 0x0000000000247947 */ /* 0x000fea0003800000 */
.L_x_11:
[----:B------:R-:W-:Y:S02]  /*0f80*/  ULDC.64 UR4, c[0x0][0x588] ;  /* 0x0001620000047ab9 */ /* 0x000fe40000000a00 */
[----:B------:R-:W-:-:S04]  /*0f90*/  ISETP.NE.U32.AND P0, PT, RZ, UR4, PT ;  /* 0x00000004ff007c0c */ /* 0x000fc8000bf05070 */
[----:B------:R-:W-:-:S13]  /*0fa0*/  ISETP.NE.AND.EX P0, PT, RZ, UR5, PT, P0 ;  /* 0x00000005ff007c0c */ /* 0x000fda000bf05300 */
[----:B------:R-:W-:Y:S05]  /*0fb0*/  @!P0 BRA `(.L_x_13) ;  /* 0x00000000000c8947 */ /* 0x000fea0003800000 */
[----:B------:R-:W0:Y:S02]  /*0fc0*/  LDC.64 R4, c[0x0][0x588] ;  /* 0x00016200ff047b82 */ /* 0x000e240000000a00 */
[----:B0-----:R1:W5:Y:S01]  /*0fd0*/  LDG.E R137, desc[UR44][R4.64] ;  /* 0x0000002c04897981 */ /* 0x001362000c1e1900 */
[----:B------:R-:W-:Y:S05]  /*0fe0*/  BRA `(.L_x_12) ;  /* 0x0000000000087947 */ /* 0x000fea0003800000 */
.L_x_13:
[----:B------:R-:W-:Y:S02]  /*0ff0*/  ULDC UR4, c[0x0][0x580] ;  /* 0x0001600000047ab9 */ /* 0x000fe40000000800 */
[----:B------:R-:W-:-:S07]  /*1000*/  IMAD.U32 R137, RZ, RZ, UR4 ;  /* 0x00000004ff897e24 */ /* 0x000fce000f8e00ff */
.L_x_12:
[----:B------:R-:W-:Y:S02]  /*1010*/  ULDC.64 UR4, c[0x0][0x5a0] ;  /* 0x0001680000047ab9 */ /* 0x000fe40000000a00 */
[----:B------:R-:W-:-:S04]  /*1020*/  ISETP.NE.U32.AND P0, PT, RZ, UR4, PT ;  /* 0x00000004ff007c0c */ /* 0x000fc8000bf05070 */
[----:B------:R-:W-:-:S13]  /*1030*/  ISETP.NE.AND.EX P0, PT, RZ, UR5, PT, P0 ;  /* 0x00000005ff007c0c */ /* 0x000fda000bf05300 */
[----:B------:R-:W-:Y:S05]  /*1040*/  @!P0 BRA `(.L_x_14) ;  /* 0x00000000001c8947 */ /* 0x000fea0003800000 */
[----:B01----:R-:W0:Y:S02]  /*1050*/  LDC.64 R4, c[0x0][0x5a0] ;  /* 0x00016800ff047b82 */ /* 0x003e240000000a00 */
[----:B0-----:R-:W2:Y:S02]  /*1060*/  LDG.E.64 R4, desc[UR44][R4.64] ;  /* 0x0000002c04047981 */ /* 0x001ea4000c1e1b00 */
[----:B--2---:R-:W-:-:S04]  /*1070*/  ISETP.NE.U32.AND P0, PT, R4, RZ, PT ;  /* 0x000000ff0400720c */ /* 0x004fc80003f05070 */
[----:B------:R-:W-:-:S13]  /*1080*/  ISETP.NE.AND.EX P0, PT, R5, RZ, PT, P0 ;  /* 0x000000ff0500720c */ /* 0x000fda0003f05300 */
[----:B------:R-:W-:Y:S05]  /*1090*/  @!P0 BRA `(.L_x_14) ;  /* 0x0000000000088947 */ /* 0x000fea0003800000 */
[----:B------:R0:W5:Y:S01]  /*10a0*/  LD.E R140, desc[UR44][R4.64] ;  /* 0x0000002c048c7980 */ /* 0x000162000c101900 */
[----:B------:R-:W-:Y:S05]  /*10b0*/  BRA `(.L_x_15) ;  /* 0x0000000000247947 */ /* 0x000fea0003800000 */
.L_x_14:
[----:B------:R-:W-:Y:S02]  /*10c0*/  ULDC.64 UR4, c[0x0][0x590] ;  /* 0x0001640000047ab9 */ /* 0x000fe40000000a00 */
[----:B------:R-:W-:-:S04]  /*10d0*/  ISETP.NE.U32.AND P0, PT, RZ, UR4, PT ;  /* 0x00000004ff007c0c */ /* 0x000fc8000bf05070 */
[----:B------:R-:W-:-:S13]  /*10e0*/  ISETP.NE.AND.EX P0, PT, RZ, UR5, PT, P0 ;  /* 0x00000005ff007c0c */ /* 0x000fda000bf05300 */
[----:B------:R-:W-:Y:S05]  /*10f0*/  @!P0 BRA `(.L_x_16) ;  /* 0x00000000000c8947 */ /* 0x000fea0003800000 */
[----:B------:R-:W2:Y:S02]  /*1100*/  LDC.64 R140, c[0x0][0x590] ;  /* 0x00016400ff8c7b82 */ /* 0x000ea40000000a00 */
[----:B--2---:R2:W5:Y:S01]  /*1110*/  LDG.E R140, desc[UR44][R140.64] ;  /* 0x0000002c8c8c7981 */ /* 0x004562000c1e1900 */
[----:B------:R-:W-:Y:S05]  /*1120*/  BRA `(.L_x_15) ;  /* 0x0000000000087947 */ /* 0x000fea0003800000 */
.L_x_16:
[----:B------:R-:W-:Y:S02]  /*1130*/  ULDC UR4, c[0x0][0x584] ;  /* 0x0001610000047ab9 */ /* 0x000fe40000000800 */
[----:B------:R-:W-:-:S07]  /*1140*/  IMAD.U32 R140, RZ, RZ, UR4 ;  /* 0x00000004ff8c7e24 */ /* 0x000fce000f8e00ff */
.L_x_15:
[----:B------:R-:W-:-:S13]  /*1150*/  LOP3.LUT P0, RZ, R0, 0xff, RZ, 0xc0, !PT ;  /* 0x000000ff00ff7812 */ /* 0x000fda000780c0ff */
[----:B------:R-:W-:Y:S05]  /*1160*/  @!P0 EXIT ;  /* 0x000000000000894d */ /* 0x000fea0003800000 */
[----:B------:R-:W-:Y:S01]  /*1170*/  ULDC UR4, c[0x0][0x28c] ;  /* 0x0000a30000047ab9 */ /* 0x000fe20000000800 */
[----:B------:R-:W-:Y:S01]  /*1180*/  UMOV UR36, URZ ;  /* 0x0000003f00247c82 */ /* 0x000fe20008000000 */
[----:B------:R-:W-:Y:S01]  /*1190*/  UIADD3 UR4, UR4, 0x7f, URZ ;  /* 0x0000007f04047890 */ /* 0x000fe2000fffe03f */
[----:B------:R-:W-:-:S03]  /*11a0*/  UMOV UR37, URZ ;  /* 0x0000003f00257c82 */ /* 0x000fc60008000000 */
[----:B------:R-:W-:-:S04]  /*11b0*/  USHF.R.S32.HI UR5, URZ, 0x1f, UR4 ;  /* 0x0000001f3f057899 */ /* 0x000fc80008011404 */
[----:B------:R-:W-:-:S04]  /*11c0*/  ULEA.HI UR5, UR5, UR4, URZ, 0x7 ;  /* 0x0000000405057291 */ /* 0x000fc8000f8f383f */
[----:B------:R-:W-:-:S12]  /*11d0*/  USHF.R.S32.HI UR38, URZ, 0x7, UR5 ;  /* 0x000000073f267899 */ /* 0x000fd80008011405 */
.L_x_262:
[----:B------:R-:W-:Y:S01]  /*11e0*/  LOP3.LUT R0, R18, 0x80, RZ, 0xc0, !PT ;  /* 0x0000008012007812 */ /* 0x000fe200078ec0ff */
[----:B---3--:R-:W3:Y:S01]  /*11f0*/  S2UR UR7, SR_CgaCtaId ;  /* 0x00000000000779c3 */ /* 0x008ee20000008800 */
[----:B------:R-:W-:Y:S02]  /*1200*/  UMOV UR6, 0x400 ;  /* 0x0000040000067882 */ /* 0x000fe40000000000 */
[----:B------:R-:W-:-:S06]  /*1210*/  SHF.R.U32.HI R0, RZ, 0x7, R0 ;  /* 0x00000007ff007819 */ /* 0x000fcc0000011600 */
[----:B----4-:R-:W4:Y:S01]  /*1220*/  SHFL.IDX PT, R0, R0, RZ, 0x1f ;  /* 0x00001fff00007589 */ /* 0x010f2200000e0000 */
[----:B---3--:R-:W-:Y:S01]  /*1230*/  ULEA UR6, UR7, UR6, 0x18 ;  /* 0x0000000607067291 */ /* 0x008fe2000f8ec03f */
[----:B----4-:R-:W-:-:S13]  /*1240*/  R2UR UR4, R0 ;  /* 0x00000000000472ca */ /* 0x010fda00000e0000 */
[----:B------:R-:W-:-:S04]  /*1250*/  ULEA.HI UR5, UR4, UR4, URZ, 0x1 ;  /* 0x0000000404057291 */ /* 0x000fc8000f8f083f */
[----:B------:R-:W-:-:S04]  /*1260*/  ULOP3.LUT UR5, UR5, 0x7fffe, URZ, 0xc0, !UPT ;  /* 0x0007fffe05057892 */ /* 0x000fc8000f8ec03f */
[----:B------:R-:W-:-:S03]  /*1270*/  UIADD3 UR5, UR4, -UR5, URZ ;  /* 0x8000000504057290 */ /* 0x000fc6000fffe03f */
[----:B------:R-:W-:Y:S01]  /*1280*/  ULDC UR4, c[0x0][0x28c] ;  /* 0x0000a30000047ab9 */ /* 0x000fe20000000800 */
[----:B------:R-:W-:Y:S01]  /*1290*/  ULEA UR5, UR5, UR6, 0xd ;  /* 0x0000000605057291 */ /* 0x000fe2000f8e683f */
[----:B------:R-:W-:-:S03]  /*12a0*/  ISETP.LT.AND P0, PT, RZ, UR4, PT ;  /* 0x00000004ff007c0c */ /* 0x000fc6000bf01270 */
[----:B------:R-:W-:-:S04]  /*12b0*/  UIADD3 UR5, UR5, 0x100, URZ ;  /* 0x0000010005057890 */ /* 0x000fc8000fffe03f */
[----:B------:R-:W-:-:S04]  /*12c0*/  USHF.R.U32.HI UR5, URZ, 0x4, UR5 ;  /* 0x000000043f057899 */ /* 0x000fc80008011605 */
[----:B------:R-:W-:-:S04]  /*12d0*/  ULOP3.LUT UR5, UR5, 0x3fff, URZ, 0xc0, !UPT ;  /* 0x00003fff05057892 */ /* 0x000fc8000f8ec03f */
[----:B------:R-:W-:Y:S01]  /*12e0*/  ULOP3.LUT UR39, UR5, 0x10000, URZ, 0xfc, !UPT ;  /* 0x0001000005277892 */ /* 0x000fe2000f8efc3f */
[----:B------:R-:W-:Y:S11]  /*12f0*/  @P0 BRA `(.L_x_17) ;  /* 0x0000000000400947 */ /* 0x000ff60003800000 */
[----:B------:R-:W-:Y:S01]  /*1300*/  MOV R0, 0x0 ;  /* 0x0000000000007802 */ /* 0x000fe20000000f00 */
[----:B------:R-:W-:Y:S01]  /*1310*/  ULDC.64 UR4, c[0x4][0x68] ;  /* 0x01001a0000047ab9 */ /* 0x000fe20000000a00 */
[----:B------:R-:W-:Y:S01]  /*1320*/  ULDC.64 UR6, c[0x4][0x8] ;  /* 0x0100020000067ab9 */ /* 0x000fe20000000a00 */
[----:B01----:R-:W-:Y:S01]  /*1330*/  IMAD.U32 R4, RZ, RZ, UR4 ;  /* 0x00000004ff047e24 */ /* 0x003fe2000f8e00ff */
[----:B------:R0:W1:Y:S01]  /*1340*/  LDC.64 R14, c[0x4][R0] ;  /* 0x01000000000e7b82 */ /* 0x0000620000000a00 */
[----:B------:R-:W-:Y:S01]  /*1350*/  IMAD.U32 R5, RZ, RZ, UR5 ;  /* 0x00000005ff057e24 */ /* 0x000fe2000f8e00ff */
[----:B------:R-:W-:Y:S01]  /*1360*/  ULDC.64 UR4, c[0x4][0x70] ;  /* 0x01001c0000047ab9 */ /* 0x000fe20000000a00 */
[----:B------:R-:W-:Y:S02]  /*1370*/  IMAD.U32 R10, RZ, RZ, UR6 ;  /* 0x00000006ff0a7e24 */ /* 0x000fe4000f8e00ff */
[----:B------:R-:W-:Y:S02]  /*1380*/  IMAD.U32 R6, RZ, RZ, UR4 ;  /* 0x00000004ff067e24 */ /* 0x000fe4000f8e00ff */
[----:B------:R-:W-:-:S02]  /*1390*/  IMAD.U32 R7, RZ, RZ, UR5 ;  /* 0x00000005ff077e24 */ /* 0x000fc4000f8e00ff */
[----:B------:R-:W-:Y:S02]  /*13a0*/  IMAD.U32 R11, RZ, RZ, UR7 ;  /* 0x00000007ff0b7e24 */ /* 0x000fe4000f8e00ff */
[----:B------:R-:W-:Y:S02]  /*13b0*/  IMAD.MOV.U32 R8, RZ, RZ, 0x1e1 ;  /* 0x000001e1ff087424 */ /* 0x000fe400078e00ff */
[----:B------:R-:W-:Y:S02]  /*13c0*/  IMAD.MOV.U32 R12, RZ, RZ, 0x1 ;  /* 0x00000001ff0c7424 */ /* 0x000fe400078e00ff */
[----:B0-----:R-:W-:-:S07]  /*13d0*/  IMAD.MOV.U32 R13, RZ, RZ, RZ ;  /* 0x000000ffff0d7224 */ /* 0x001fce00078e00ff */
[----:B------:R-:W-:-:S07]  /*13e0*/  LEPC R20, `(.L_x_17) ;  /* 0x000000001014794e */ /* 0x000fce0000000000 */
[----:B-12--5:R-:W-:Y:S05]  /*13f0*/  CALL.ABS.NOINC R14 ;  /* 0x000000000e007343 */ /* 0x026fea0003c00000 */
.L_x_17:
[----:B------:R-:W-:-:S04]  /*1400*/  LOP3.LUT R0, R19, 0x1, RZ, 0xfc, !PT ;  /* 0x0000000113007812 */ /* 0x000fc800078efcff */
[----:B------:R-:W-:-:S13]  /*1410*/  ISETP.NE.AND P0, PT, R0, 0x3, PT ;  /* 0x000000030000780c */ /* 0x000fda0003f05270 */
[----:B------:R-:W-:Y:S05]  /*1420*/  @!P0 BRA `(.L_x_18) ;  /* 0x0000000000048947 */ /* 0x000fea0003800000 */
[----:B------:R-:W-:Y:S01]  /*1430*/  BPT.TRAP 0x1 ;  /* 0x000000040000795c */ /* 0x000fe20000300000 */
.L_x_18:
[----:B------:R-:W3:Y:S01]  /*1440*/  S2UR UR5, SR_CgaCtaId ;  /* 0x00000000000579c3 */ /* 0x000ee20000008800 */
[----:B------:R-:W-:Y:S01]  /*1450*/  UMOV UR4, 0x400 ;  /* 0x0000040000047882 */ /* 0x000fe20000000000 */
[----:B------:R-:W-:Y:S02]  /*1460*/  IMAD.U32 R0, RZ, RZ, UR36 ;  /* 0x00000024ff007e24 */ /* 0x000fe4000f8e00ff */
[----:B------:R-:W-:-:S03]  /*1470*/  IMAD.U32 R3, RZ, RZ, UR37 ;  /* 0x00000025ff037e24 */ /* 0x000fc6000f8e00ff */
[----:B------:R-:W-:Y:S01]  /*1480*/  SHF.L.U32 R0, R0, 0x1f, RZ ;  /* 0x0000001f00007819 */ /* 0x000fe200000006ff */
[----:B---3--:R-:W-:-:S06]  /*1490*/  ULEA UR4, UR5, UR4, 0x18 ;  /* 0x0000000405047291 */ /* 0x008fcc000f8ec03f */
[----:B------:R-:W-:-:S04]  /*14a0*/  IMAD.U32 R6, RZ, RZ, UR4 ;  /* 0x00000004ff067e24 */ /* 0x000fc8000f8e00ff */
[----:B------:R-:W-:-:S04]  /*14b0*/  IMAD R3, R3, 0x8, R6 ;  /* 0x0000000803037824 */ /* 0x000fc800078e0206 */
[----:B------:R3:W4:Y:S01]  /*14c0*/  SYNCS.PHASECHK.TRANS64.TRYWAIT P1, [R3+URZ], R0 ;  /* 0x00000000030075a7 */ /* 0x000722000802017f */
[----:B------:R-:W-:Y:S05]  /*14d0*/  @!P0 BRA `(.L_x_19) ;  /* 0x0000000000048947 */ /* 0x000fea0003800000 */
[----:B------:R-:W-:Y:S01]  /*14e0*/  BPT.TRAP 0x1 ;  /* 0x000000040000795c */ /* 0x000fe20000300000 */
.L_x_19:
[----:B----4-:R-:W-:Y:S05]  /*14f0*/  @P1 BRA `(.L_x_20) ;  /* 0x0000000000081947 */ /* 0x010fea0003800000 */
[----:B------:R-:W4:Y:S02]  /*1500*/  SYNCS.PHASECHK.TRANS64.TRYWAIT P1, [R3+URZ], R0 ;  /* 0x00000000030075a7 */ /* 0x000f24000802017f */
[----:B----4-:R-:W-:Y:S05]  /*1510*/  @!P1 BRA `(.L_x_21) ;  /* 0x000000a400b89947 */ /* 0x010fea0003800000 */
.L_x_20:
[----:B------:R-:W-:-:S04]  /*1520*/  UISETP.LT.AND UP0, UPT, UR38, 0x1, UPT ;  /* 0x000000012600788c */ /* 0x000fc8000bf01270 */
[----:B------:R-:W-:-:S06]  /*1530*/  USEL UR4, UR38, 0x1, UP0 ;  /* 0x0000000126047887 */ /* 0x000fcc0008000000 */
[----:B---34-:R-:W-:Y:S01]  /*1540*/  IMAD.U32 R0, RZ, RZ, UR4 ;  /* 0x00000004ff007e24 */ /* 0x018fe2000f8e00ff */
[----:B------:R-:W-:Y:S05]  /*1550*/  WARPSYNC.ALL ;  /* 0x0000000000007948 */ /* 0x000fea0003800000 */
[----:B------:R-:W-:-:S04]  /*1560*/  IADD3 R0, -R0, UR38, RZ ;  /* 0x0000002600007c10 */ /* 0x000fc8000fffe1ff */
[----:B------:R-:W-:Y:S02]  /*1570*/  ISETP.GE.AND P1, PT, R0, 0x1, PT ;  /* 0x000000010000780c */ /* 0x000fe40003f26270 */
[----:B------:R-:W-:Y:S01]  /*1580*/  R2UR UR4, R6 ;  /* 0x00000000060472ca */ /* 0x000fe200000e0000 */
[----:B------:R-:W-:Y:S01]  /*1590*/  ULEA UR8, UR37, UR39, 0xb ;  /* 0x0000002725087291 */ /* 0x000fe2000f8e583f */
[----:B------:R-:W-:Y:S01]  /*15a0*/  WARPGROUP.ARRIVE ;  /* 0x00000000000079c5 */ /* 0x000fe20000000000 */
[----:B------:R-:W-:Y:S01]  /*15b0*/  UMOV UR9, 0x40000040 ;  /* 0x4000004000097882 */ /* 0x000fe20000000000 */
[----:B------:R-:W-:Y:S01]  /*15c0*/  UMOV UR11, 0x40000040 ;  /* 0x40000040000b7882 */ /* 0x000fe20000000000 */
[----:B------:R-:W-:Y:S01]  /*15d0*/  UMOV UR17, UR9 ;  /* 0x0000000900117c82 */ /* 0x000fe20008000000 */
[----:B------:R-:W-:Y:S01]  /*15e0*/  UMOV UR19, 0x40000040 ;  /* 0x4000004000137882 */ /* 0x000fe20000000000 */
[----:B------:R-:W-:Y:S01]  /*15f0*/  UMOV UR13, UR9 ;  /* 0x00000009000d7c82 */ /* 0x000fe20008000000 */
[----:B------:R-:W-:Y:S01]  /*1600*/  UMOV UR16, UR8 ;  /* 0x0000000800107c82 */ /* 0x000fe20008000000 */
[----:B------:R-:W-:Y:S01]  /*1610*/  UMOV UR12, UR8 ;  /* 0x00000008000c7c82 */ /* 0x000fe20008000000 */
[----:B------:R-:W-:Y:S01]  /*1620*/  UMOV UR15, 0x40000040 ;  /* 0x40000040000f7882 */ /* 0x000fe20000000000 */
[----:B------:R-:W-:Y:S01]  /*1630*/  UMOV UR20, UR8 ;  /* 0x0000000800147c82 */ /* 0x000fe20008000000 */
[----:B------:R-:W-:Y:S01]  /*1640*/  UMOV UR21, UR9 ;  /* 0x0000000900157c82 */ /* 0x000fe20008000000 */
[----:B------:R-:W-:Y:S01]  /*1650*/  UIADD3 UR4, UR4, 0x20100, URZ ;  /* 0x0002010004047890 */ /* 0x000fe2000fffe03f */
[----:B------:R-:W-:Y:S01]  /*1660*/  UMOV UR23, 0x40000040 ;  /* 0x4000004000177882 */ /* 0x000fe20000000000 */
[----:B------:R-:W-:-:S02]  /*1670*/  UMOV UR24, UR8 ;  /* 0x0000000800187c82 */ /* 0x000fc40008000000 */
[----:B------:R-:W-:Y:S01]  /*1680*/  USHF.R.U32.HI UR4, URZ, 0x4, UR4 ;  /* 0x000000043f047899 */ /* 0x000fe20008011604 */
[----:B------:R-:W-:Y:S01]  /*1690*/  UMOV UR25, UR9 ;  /* 0x0000000900197c82 */ /* 0x000fe20008000000 */
[----:B------:R-:W-:Y:S02]  /*16a0*/  UMOV UR27, 0x40000040 ;  /* 0x40000040001b7882 */ /* 0x000fe40000000000 */
[----:B------:R-:W-:Y:S01]  /*16b0*/  ULOP3.LUT UR4, UR4, 0x3fff, URZ, 0xc0, !UPT ;  /* 0x00003fff04047892 */ /* 0x000fe2000f8ec03f */
[----:B------:R-:W-:Y:S01]  /*16c0*/  UMOV UR32, UR8 ;  /* 0x0000000800207c82 */ /* 0x000fe20008000000 */
[----:B------:R-:W-:Y:S02]  /*16d0*/  UMOV UR33, UR9 ;  /* 0x0000000900217c82 */ /* 0x000fe40008000000 */
[----:B------:R-:W-:Y:S01]  /*16e0*/  ULOP3.LUT UR4, UR4, 0x10000, URZ, 0xfc, !UPT ;  /* 0x0001000004047892 */ /* 0x000fe2000f8efc3f */
[----:B------:R-:W-:Y:S01]  /*16f0*/  UMOV UR35, 0x40000040 ;  /* 0x4000004000237882 */ /* 0x000fe20000000000 */
[----:B------:R-:W-:-:S02]  /*1700*/  UMOV UR28, UR8 ;  /* 0x00000008001c7c82 */ /* 0x000fc40008000000 */
[----:B------:R-:W-:Y:S01]  /*1710*/  UIMAD UR6, UR37, 0x380, UR4 ;  /* 0x00000380250678a4 */ /* 0x000fe2000f8e0204 */
[----:B------:R-:W-:Y:S01]  /*1720*/  UMOV UR29, UR9 ;  /* 0x00000009001d7c82 */ /* 0x000fe20008000000 */
[----:B------:R-:W-:Y:S02]  /*1730*/  UMOV UR31, 0x40000040 ;  /* 0x40000040001f7882 */ /* 0x000fe40000000000 */
[----:B------:R-:W-:Y:S02]  /*1740*/  UIADD3 UR18, UR6, 0x80, URZ ;  /* 0x0000008006127890 */ /* 0x000fe4000fffe03f */
[----:B------:R-:W-:Y:S02]  /*1750*/  UIADD3 UR14, UR6, 0x100, URZ ;  /* 0x00000100060e7890 */ /* 0x000fe4000fffe03f */
[----:B------:R-:W-:Y:S01]  /*1760*/  UMOV UR10, UR6 ;  /* 0x00000006000a7c82 */ /* 0x000fe20008000000 */
[----:B------:R-:W-:Y:S01]  /*1770*/  UIADD3 UR22, UR6, 0x180, URZ ;  /* 0x0000018006167890 */ /* 0x000fe2000fffe03f */
[----:B------:R-:W-:Y:S01]  /*1780*/  IGMMA.64x16x32.S8.S8 R128, gdesc[UR8], RZ, !UPT, gsb0 ;  /* 0x00600000088079f1 */ /* 0x000fe2000c0410ff */
[----:B------:R-:W-:-:S02]  /*1790*/  UIADD3 UR26, UR6, 0x200, URZ ;  /* 0x00000200061a7890 */ /* 0x000fc4000fffe03f */
[----:B------:R-:W-:Y:S02]  /*17a0*/  UIADD3 UR34, UR6, 0x280, URZ ;  /* 0x0000028006227890 */ /* 0x000fe4000fffe03f */
[----:B------:R-:W-:Y:S02]  /*17b0*/  UIADD3 UR30, UR6, 0x300, URZ ;  /* 0x00000300061e7890 */ /* 0x000fe4000fffe03f */
[----:B------:R-:W-:Y:S02]  /*17c0*/  UIADD3 UR5, UR8, 0x400, URZ ;  /* 0x0000040008057890 */ /* 0x000fe4000fffe03f */
[----:B------:R-:W-:Y:S01]  /*17d0*/  UIADD3 UR42, UR6, 0x202, URZ ;  /* 0x00000202062a7890 */ /* 0x000fe2000fffe03f */
[----:B------:R-:W-:Y:S01]  /*17e0*/  UMOV UR43, 0x40000040 ;  /* 0x40000040002b7882 */ /* 0x000fe20000000000 */
[----:B------:R-:W-:Y:S02]  /*17f0*/  WARPGROUP.DEPBAR.LE gsb0, 0x0 ;  /* 0x00008000000079c5 */ /* 0x000fe40000010000 */
[----:B------:R-:W-:-:S06]  /*1800*/  WARPGROUP.ARRIVE ;  /* 0x00000000000079c5 */ /* 0x000fcc0000000000 */
[----:B------:R-:W-:Y:S01]  /*1810*/  IGMMA.64x16x32.S8.S8 R112, gdesc[UR16], RZ, !UPT, gsb0 ;  /* 0x00600000107079f1 */ /* 0x000fe2000c0410ff */
[----:B------:R-:W-:Y:S01]  /*1820*/  UIADD3 UR16, UR8, 0x2, URZ ;  /* 0x0000000208107890 */ /* 0x000fe2000fffe03f */
[----:B------:R-:W-:Y:S02]  /*1830*/  UMOV UR17, 0x40000040 ;  /* 0x4000004000117882 */ /* 0x000fe40000000000 */
[----:B------:R-:W-:-:S04]  /*1840*/  UMOV UR41, UR17 ;  /* 0x0000001100297c82 */ /* 0x000fc80008000000 */
[----:B------:R-:W-:Y:S01]  /*1850*/  UMOV UR40, UR16 ;  /* 0x0000001000287c82 */ /* 0x000fe20008000000 */
[----:B------:R-:W-:Y:S02]  /*1860*/  WARPGROUP.DEPBAR.LE gsb0, 0x0 ;  /* 0x00008000000079c5 */ /* 0x000fe40000010000 */
[----:B------:R-:W-:-:S06]  /*1870*/  WARPGROUP.ARRIVE ;  /* 0x00000000000079c5 */ /* 0x000fcc0000000000 */
[----:B------:R-:W-:Y:S03]  /*1880*/  IGMMA.64x16x32.S8.S8 R96, gdesc[UR12], RZ, !UPT, gsb0 ;  /* 0x006000000c6079f1 */ /* 0x000fe6000c0410ff */
        /* <DEDUP_REMOVED lines=11> */
[----:B------:R-:W-:Y:S01]  /*1940*/  IGMMA.64x16x32.S8.S8 R32, gdesc[UR28], RZ, !UPT, gsb0 ;  /* 0x006000001c2079f1 */ /* 0x000fe2000c0410ff */
[----:B------:R-:W-:Y:S01]  /*1950*/  UMOV UR28, UR5 ;  /* 0x00000005001c7c82 */ /* 0x000fe20008000000 */
[----:B------:R-:W-:Y:S01]  /*1960*/  UMOV UR29, 0x40000040 ;  /* 0x40000040001d7882 */ /* 0x000fe20000000000 */
[----:B------:R-:W-:Y:S01]  /*1970*/  UMOV UR32, UR28 ;  /* 0x0000001c00207c82 */ /* 0x000fe20008000000 */
[----:B------:R-:W-:Y:S01]  /*1980*/  UMOV UR33, UR29 ;  /* 0x0000001d00217c82 */ /* 0x000fe20008000000 */
[----:B------:R-:W-:Y:S01]  /*1990*/  UMOV UR24, UR28 ;  /* 0x0000001c00187c82 */ /* 0x000fe20008000000 */
[----:B------:R-:W-:Y:S01]  /*19a0*/  UMOV UR25, UR29 ;  /* 0x0000001d00197c82 */ /* 0x000fe20008000000 */
[----:B------:R-:W-:Y:S01]  /*19b0*/  UMOV UR20, UR28 ;  /* 0x0000001c00147c82 */ /* 0x000fe20008000000 */
[----:B------:R-:W-:Y:S01]  /*19c0*/  UMOV UR21, UR29 ;  /* 0x0000001d00157c82 */ /* 0x000fe20008000000 */
[----:B------:R-:W-:Y:S01]  /*19d0*/  UMOV UR12, UR28 ;  /* 0x0000001c000c7c82 */ /* 0x000fe20008000000 */
[----:B------:R-:W-:Y:S01]  /*19e0*/  UMOV UR13, UR29 ;  /* 0x0000001d000d7c82 */ /* 0x000fe20008000000 */
[----:B------:R-:W-:Y:S01]  /*19f0*/  UIADD3 UR5, UR8, 0x402, URZ ;  /* 0x0000040208057890 */ /* 0x000fe2000fffe03f */
[----:B------:R-:W-:-:S02]  /*1a00*/  WARPGROUP.DEPBAR.LE gsb0, 0x0 ;  /* 0x00008000000079c5 */ /* 0x000fc40000010000 */
[----:B------:R-:W-:-:S06]  /*1a10*/  WARPGROUP.ARRIVE ;  /* 0x00000000000079c5 */ /* 0x000fcc0000000000 */
[----:B------:R-:W-:Y:S01]  /*1a20*/  IGMMA.64x16x32.S8.S8 R24, gdesc[UR28], RZ, !UPT, gsb0 ;  /* 0x006000001c1879f1 */ /* 0x000fe2000c0410ff */
[----:B------:R-:W-:Y:S01]  /*1a30*/  UMOV UR30, UR18 ;  /* 0x00000012001e7c82 */ /* 0x000fe20008000000 */
[----:B------:R-:W-:Y:S01]  /*1a40*/  UMOV UR31, UR19 ;  /* 0x00000013001f7c82 */ /* 0x000fe20008000000 */
[----:B------:R-:W-:Y:S01]  /*1a50*/  UIADD3 UR18, UR6, 0x2, URZ ;  /* 0x0000000206127890 */ /* 0x000fe2000fffe03f */
[----:B------:R-:W-:Y:S01]  /*1a60*/  UMOV UR19, 0x40000040 ;  /* 0x4000004000137882 */ /* 0x000fe20000000000 */
[----:B------:R-:W-:Y:S02]  /*1a70*/  WARPGROUP.DEPBAR.LE gsb0, 0x0 ;  /* 0x00008000000079c5 */ /* 0x000fe40000010000 */
[----:B------:R-:W-:-:S06]  /*1a80*/  WARPGROUP.ARRIVE ;  /* 0x00000000000079c5 */ /* 0x000fcc0000000000 */
[----:B------:R-:W-:Y:S01]  /*1a90*/  IGMMA.64x16x32.S8.S8 R40, gdesc[UR32], RZ, !UPT, gsb0 ;  /* 0x00600000202879f1 */ /* 0x000fe2000c0410ff */
[----:B------:R-:W-:Y:S01]  /*1aa0*/  UIADD3 UR34, UR6, 0x82, URZ ;  /* 0x0000008206227890 */ /* 0x000fe2000fffe03f */
[----:B------:R-:W-:Y:S01]  /*1ab0*/  UMOV UR32, UR16 ;  /* 0x0000001000207c82 */ /* 0x000fe20008000000 */
[----:B------:R-:W-:Y:S01]  /*1ac0*/  UMOV UR33, UR17 ;  /* 0x0000001100217c82 */ /* 0x000fe20008000000 */
[----:B------:R-:W-:Y:S01]  /*1ad0*/  UMOV UR35, 0x40000040 ;  /* 0x4000004000237882 */ /* 0x000fe20000000000 */
[----:B------:R-:W-:Y:S02]  /*1ae0*/  WARPGROUP.DEPBAR.LE gsb0, 0x0 ;  /* 0x00008000000079c5 */ /* 0x000fe40000010000 */
[----:B------:R-:W-:-:S06]  /*1af0*/  WARPGROUP.ARRIVE ;  /* 0x00000000000079c5 */ /* 0x000fcc0000000000 */
[----:B------:R-:W-:Y:S01]  /*1b00*/  IGMMA.64x16x32.S8.S8 R56, gdesc[UR24], RZ, !UPT, gsb0 ;  /* 0x00600000183879f1 */ /* 0x000fe2000c0410ff */
[----:B------:R-:W-:Y:S01]  /*1b10*/  UMOV UR24, UR28 ;  /* 0x0000001c00187c82 */ /* 0x000fe20008000000 */
[----:B------:R-:W-:Y:S01]  /*1b20*/  UMOV UR25, UR29 ;  /* 0x0000001d00197c82 */ /* 0x000fe20008000000 */
        /* <DEDUP_REMOVED lines=34> */
[----:B------:R-:W-:Y:S03]  /*1d50*/  IGMMA.64x16x32.S8.S8 R128, gdesc[UR16], R128, gsb0 ;  /* 0x00600000108079f1 */ /* 0x000fe60008041080 */
        /* <DEDUP_REMOVED lines=17> */
[----:B------:R-:W-:Y:S01]  /*1e70*/  IGMMA.64x16x32.S8.S8 R32, gdesc[UR28], R32, gsb0 ;  /* 0x006000001c2079f1 */ /* 0x000fe20008041020 */
        /* <DEDUP_REMOVED lines=17> */
[----:B------:R-:W-:Y:S01]  /*1f90*/  IGMMA.64x16x32.S8.S8 R24, gdesc[UR28], R24, gsb0 ;  /* 0x006000001c1879f1 */ /* 0x000fe20008041018 */
[----:B------:R-:W-:Y:S01]  /*1fa0*/  UIADD3 UR30, UR6, 0x104, URZ ;  /* 0x00000104061e7890 */ /* 0x000fe2000fffe03f */
[----:B------:R-:W-:Y:S01]  /*1fb0*/  UMOV UR31, 0x40000040 ;  /* 0x40000040001f7882 */ /* 0x000fe20000000000 */
[----:B------:R-:W-:Y:S02]  /*1fc0*/  WARPGROUP.DEPBAR.LE gsb0, 0x0 ;  /* 0x00008000000079c5 */ /* 0x000fe40000010000 */
[----:B------:R-:W-:-:S06]  /*1fd0*/  WARPGROUP.ARRIVE ;  /* 0x00000000000079c5 */ /* 0x000fcc0000000000 */
[----:B------:R-:W-:Y:S01]  /*1fe0*/  IGMMA.64x16x32.S8.S8 R40, gdesc[UR24], R40, gsb0 ;  /* 0x00600000182879f1 */ /* 0x000fe20008041028 */
[----:B------:R-:W-:Y:S02]  /*1ff0*/  UIADD3 UR24, UR8, 0x4, URZ ;  /* 0x0000000408187890 */ /* 0x000fe4000fffe03f */
[----:B------:R-:W-:Y:S01]  /*2000*/  UIADD3 UR26, UR6, 0x4, URZ ;  /* 0x00000004061a7890 */ /* 0x000fe2000fffe03f */
[----:B------:R-:W-:Y:S01]  /*2010*/  UMOV UR25, 0x40000040 ;  /* 0x4000004000197882 */ /* 0x000fe20000000000 */
[----:B------:R-:W-:Y:S01]  /*2020*/  UMOV UR27, 0x40000040 ;  /* 0x40000040001b7882 */ /* 0x000fe20000000000 */
[----:B------:R-:W-:Y:S02]  /*2030*/  UMOV UR29, UR25 ;  /* 0x00000019001d7c82 */ /* 0x000fe40008000000 */
[----:B------:R-:W-:Y:S01]  /*2040*/  UMOV UR28, UR24 ;  /* 0x00000018001c7c82 */ /* 0x000fe20008000000 */
[----:B------:R-:W-:Y:S02]  /*2050*/  WARPGROUP.DEPBAR.LE gsb0, 0x0 ;  /* 0x00008000000079c5 */ /* 0x000fe40000010000 */
[----:B------:R-:W-:-:S06]  /*2060*/  WARPGROUP.ARRIVE ;  /* 0x00000000000079c5 */ /* 0x000fcc0000000000 */
[----:B------:R-:W-:Y:S01]  /*2070*/  IGMMA.64x16x32.S8.S8 R56, gdesc[UR40], R56, gsb0 ;  /* 0x00600000283879f1 */ /* 0x000fe20008041038 */
[----:B------:R-:W-:Y:S01]  /*2080*/  UIADD3 UR42, UR6, 0x304, URZ ;  /* 0x00000304062a7890 */ /* 0x000fe2000fffe03f */
[----:B------:R-:W-:Y:S01]  /*2090*/  UMOV UR40, UR24 ;  /* 0x0000001800287c82 */ /* 0x000fe20008000000 */
[----:B------:R-:W-:Y:S01]  /*20a0*/  UMOV UR41, UR25 ;  /* 0x0000001900297c82 */ /* 0x000fe20008000000 */
[----:B------:R-:W-:Y:S01]  /*20b0*/  UMOV UR43, 0x40000040 ;  /* 0x40000040002b7882 */ /* 0x000fe20000000000 */
        /* <DEDUP_REMOVED lines=33> */
[----:B------:R-:W-:Y:S01]  /*22d0*/  IGMMA.64x16x32.S8.S8 R112, gdesc[UR16], R112, gsb0 ;  /* 0x00600000107079f1 */ /* 0x000fe20008041070 */
[----:B------:R-:W-:Y:S01]  /*22e0*/  UIADD3 UR16, UR8, 0x6, URZ ;  /* 0x0000000608107890 */ /* 0x000fe2000fffe03f */
[----:B------:R-:W-:Y:S02]  /*22f0*/  UMOV UR17, 0x40000040 ;  /* 0x4000004000117882 */ /* 0x000fe40000000000 */
[----:B------:R-:W-:Y:S01]  /*2300*/  UMOV UR9, UR17 ;  /* 0x0000001100097c82 */ /* 0x000fe20008000000 */
        /* <DEDUP_REMOVED lines=27> */
[----:B------:R-:W-:-:S03]  /*24c0*/  UIADD3 UR5, UR8, 0x406, URZ ;  /* 0x0000040608057890 */ /* 0x000fc6000fffe03f */
[----:B------:R-:W-:Y:S01]  /*24d0*/  UMOV UR8, UR16 ;  /* 0x0000001000087c82 */ /* 0x000fe20008000000 */
[----:B------:R-:W-:Y:S02]  /*24e0*/  WARPGROUP.DEPBAR.LE gsb0, 0x0 ;  /* 0x00008000000079c5 */ /* 0x000fe40000010000 */
[----:B------:R-:W-:-:S06]  /*24f0*/  WARPGROUP.ARRIVE ;  /* 0x00000000000079c5 */ /* 0x000fcc0000000000 */
[----:B------:R-:W-:Y:S01]  /*2500*/  IGMMA.64x16x32.S8.S8 R24, gdesc[UR40], R24, gsb0 ;  /* 0x00600000281879f1 */ /* 0x000fe20008041018 */
[----:B------:R-:W-:Y:S01]  /*2510*/  UMOV UR42, UR18 ;  /* 0x00000012002a7c82 */ /* 0x000fe20008000000 */
[----:B------:R-:W-:Y:S01]  /*2520*/  UMOV UR43, UR19 ;  /* 0x00000013002b7c82 */ /* 0x000fe20008000000 */
[----:B------:R-:W-:Y:S01]  /*2530*/  UIADD3 UR18, UR6, 0x6, URZ ;  /* 0x0000000606127890 */ /* 0x000fe2000fffe03f */
        /* <DEDUP_REMOVED lines=74> */
[----:B------:R-:W-:-:S02]  /*29e0*/  WARPGROUP.DEPBAR.LE gsb0, 0x0 ;  /* 0x00008000000079c5 */ /* 0x000fc40000010000 */
        /* <DEDUP_REMOVED lines=21> */
[----:B------:R-:W-:Y:S05]  /*2b40*/  @!P1 BRA `(.L_x_22) ;  /* 0x0000001800209947 */ /* 0x000fea0003800000 */
[----:B------:R-:W-:Y:S02]  /*2b50*/  UIADD3 UR7, UR37, 0x1, URZ ;  /* 0x0000000125077890 */ /* 0x000fe4000fffe03f */
[----:B------:R-:W-:Y:S02]  /*2b60*/  IMAD.U32 R3, RZ, RZ, UR37 ;  /* 0x00000025ff037e24 */ /* 0x000fe4000f8e00ff */
[----:B------:R-:W-:-:S04]  /*2b70*/  UISETP.NE.AND UP0, UPT, UR7, 0x4, UPT ;  /* 0x000000040700788c */ /* 0x000fc8000bf05270 */
[----:B------:R-:W-:Y:S02]  /*2b80*/  USEL UR5, URZ, 0x1, UP0 ;  /* 0x000000013f057887 */ /* 0x000fe40008000000 */
[----:B------:R-:W-:Y:S02]  /*2b90*/  USEL UR7, UR7, URZ, UP0 ;  /* 0x0000003f07077287 */ /* 0x000fe40008000000 */
[----:B------:R-:W-:-:S06]  /*2ba0*/  ULOP3.LUT UR5, UR36, UR5, URZ, 0x3c, !UPT ;  /* 0x0000000524057292 */ /* 0x000fcc000f8e3c3f */
[----:B------:R-:W-:-:S07]  /*2bb0*/  IMAD.U32 R7, RZ, RZ, UR5 ;  /* 0x00000005ff077e24 */ /* 0x000fce000f8e00ff */
.L_x_29:
[----:B------:R-:W-:Y:S05]  /*2bc0*/  @!P0 BRA `(.L_x_23) ;  /* 0x0000000000048947 */ /* 0x000fea0003800000 */
[----:B------:R-:W-:Y:S01]  /*2bd0*/  BPT.TRAP 0x1 ;  /* 0x000000040000795c */ /* 0x000fe20000300000 */
.L_x_23:
[----:B------:R-:W3:Y:S01]  /*2be0*/  S2UR UR6, SR_CgaCtaId ;  /* 0x00000000000679c3 */ /* 0x000ee20000008800 */
[----:B------:R-:W-:Y:S01]  /*2bf0*/  UMOV UR5, 0x400 ;  /* 0x0000040000057882 */ /* 0x000fe20000000000 */
[----:B01----:R-:W-:Y:S01]  /*2c00*/  IMAD.U32 R5, RZ, RZ, UR7 ;  /* 0x00000007ff057e24 */ /* 0x003fe2000f8e00ff */
[----:B------:R-:W-:Y:S01]  /*2c10*/  SHF.L.U32 R4, R7, 0x1f, RZ ;  /* 0x0000001f07047819 */ /* 0x000fe200000006ff */
[----:B---3--:R-:W-:-:S06]  /*2c20*/  ULEA UR5, UR6, UR5, 0x18 ;  /* 0x0000000506057291 */ /* 0x008fcc000f8ec03f */
[----:B------:R-:W-:-:S04]  /*2c30*/  IMAD.U32 R6, RZ, RZ, UR5 ;  /* 0x00000005ff067e24 */ /* 0x000fc8000f8e00ff */
[----:B------:R-:W-:-:S04]  /*2c40*/  IMAD R5, R5, 0x8, R6 ;  /* 0x0000000805057824 */ /* 0x000fc800078e0206 */
[----:B------:R0:W1:Y:S01]  /*2c50*/  SYNCS.PHASECHK.TRANS64.TRYWAIT P1, [R5+URZ], R4 ;  /* 0x00000004050075a7 */ /* 0x000062000802017f */
[----:B------:R-:W-:Y:S05]  /*2c60*/  @!P0 BRA `(.L_x_24) ;  /* 0x0000000000048947 */ /* 0x000fea0003800000 */
[----:B------:R-:W-:Y:S01]  /*2c70*/  BPT.TRAP 0x1 ;  /* 0x000000040000795c */ /* 0x000fe20000300000 */
.L_x_24:
[----:B-1----:R-:W-:Y:S05]  /*2c80*/  @P1 BRA `(.L_x_25) ;  /* 0x0000000000081947 */ /* 0x002fea0003800000 */
[----:B------:R-:W1:Y:S02]  /*2c90*/  SYNCS.PHASECHK.TRANS64.TRYWAIT P1, [R5+URZ], R4 ;  /* 0x00000004050075a7 */ /* 0x000e64000802017f */
[----:B-1----:R-:W-:Y:S05]  /*2ca0*/  @!P1 BRA `(.L_x_26) ;  /* 0x0000008c00e89947 */ /* 0x002fea0003800000 */
.L_x_25:
[----:B------:R-:W-:Y:S01]  /*2cb0*/  ULEA UR5, UR7, UR39, 0xb ;  /* 0x0000002707057291 */ /* 0x000fe2000f8e583f */
[----:B------:R-:W-:Y:S01]  /*2cc0*/  WARPGROUP.ARRIVE ;  /* 0x00000000000079c5 */ /* 0x000fe20000000000 */
[----:B------:R-:W-:Y:S01]  /*2cd0*/  UIMAD UR6, UR7, 0x380, UR4 ;  /* 0x00000380070678a4 */ /* 0x000fe2000f8e0204 */
[----:B------:R-:W-:Y:S01]  /*2ce0*/  UMOV UR9, 0x40000040 ;  /* 0x4000004000097882 */ /* 0x000fe20000000000 */
[----:B------:R-:W-:Y:S02]  /*2cf0*/  UMOV UR11, 0x40000040 ;  /* 0x40000040000b7882 */ /* 0x000fe40000000000 */
[----:B------:R-:W-:Y:S01]  /*2d00*/  UIADD3 UR14, UR6, 0x80, URZ ;  /* 0x00000080060e7890 */ /* 0x000fe2000fffe03f */
[----:B------:R-:W-:Y:S02]  /*2d10*/  UMOV UR8, UR5 ;  /* 0x0000000500087c82 */ /* 0x000fe40008000000 */
[----:B------:R-:W-:Y:S01]  /*2d20*/  UMOV UR10, UR6 ;  /* 0x00000006000a7c82 */ /* 0x000fe20008000000 */
[----:B------:R-:W-:Y:S01]  /*2d30*/  UMOV UR12, UR8 ;  /* 0x00000008000c7c82 */ /* 0x000fe20008000000 */
[----:B------:R-:W-:Y:S01]  /*2d40*/  IGMMA.64x16x32.S8.S8 R128, gdesc[UR8], R128, gsb0 ;  /* 0x00600000088079f1 */ /* 0x000fe20008041080 */
[----:B------:R-:W-:Y:S01]  /*2d50*/  UMOV UR13, UR9 ;  /* 0x00000009000d7c82 */ /* 0x000fe20008000000 */
[----:B------:R-:W-:Y:S01]  /*2d60*/  UMOV UR15, 0x40000040 ;  /* 0x40000040000f7882 */ /* 0x000fe20000000000 */
[----:B------:R-:W-:Y:S01]  /*2d70*/  UIADD3 UR18, UR6, 0x100, URZ ;  /* 0x0000010006127890 */ /* 0x000fe2000fffe03f */
[----:B------:R-:W-:Y:S01]  /*2d80*/  UMOV UR16, UR8 ;  /* 0x0000000800107c82 */ /* 0x000fe20008000000 */
        /* <DEDUP_REMOVED lines=18> */
[----:B------:R-:W-:-:S02]  /*2eb0*/  UIADD3 UR8, UR5, 0x2, URZ ;  /* 0x0000000205087890 */ /* 0x000fc4000fffe03f */
[----:B------:R-:W-:Y:S01]  /*2ec0*/  UIADD3 UR9, UR6, 0x2, URZ ;  /* 0x0000000206097890 */ /* 0x000fe2000fffe03f */
[----:B------:R-:W-:Y:S02]  /*2ed0*/  WARPGROUP.DEPBAR.LE gsb0, 0x0 ;  /* 0x00008000000079c5 */ /* 0x000fe40000010000 */
[----:B------:R-:W-:-:S06]  /*2ee0*/  WARPGROUP.ARRIVE ;  /* 0x00000000000079c5 */ /* 0x000fcc0000000000 */
[----:B------:R-:W-:Y:S01]  /*2ef0*/  IGMMA.64x16x32.S8.S8 R112, gdesc[UR12], R112, gsb0 ;  /* 0x006000000c7079f1 */ /* 0x000fe20008041070 */
[----:B------:R-:W-:Y:S02]  /*2f00*/  UIADD3 UR12, UR5, 0x400, URZ ;  /* 0x00000400050c7890 */ /* 0x000fe4000fffe03f */
        /* <DEDUP_REMOVED lines=57> */
[----:B------:R-:W-:Y:S01]  /*32a0*/  UMOV UR12, UR8 ;  /* 0x00000008000c7c82 */ /* 0x000fe20008000000 */
[----:B------:R-:W-:Y:S01]  /*32b0*/  UMOV UR13, 0x40000040 ;  /* 0x40000040000d7882 */ /* 0x000fe20000000000 */
        /* <DEDUP_REMOVED lines=76> */
[----:B------:R-:W-:Y:S02]  /*3780*/  WARPGROUP.DEPBAR.LE gsb0, 0x0 ;  /* 0x00008000000079c5 */ /* 0x000fe40000010000 */
[----:B------:R-:W-:-:S06]  /*3790*/  WARPGROUP.ARRIVE ;  /* 0x00000000000079c5 */ /* 0x000fcc0000000000 */
[----:B------:R-:W-:Y:S01]  /*37a0*/  IGMMA.64x16x32.S8.S8 R88, gdesc[UR16], R88, gsb0 ;  /* 0x00600000105879f1 */ /* 0x000fe20008041058 */
[----:B------:R-:W-:Y:S02]  /*37b0*/  UIADD3 UR16, UR6, 0x4, URZ ;  /* 0x0000000406107890 */ /* 0x000fe4000fffe03f */
[----:B------:R-:W-:Y:S02]  /*37c0*/  UIADD3 UR17, UR6, 0x84, URZ ;  /* 0x0000008406117890 */ /* 0x000fe4000fffe03f */
        /* <DEDUP_REMOVED lines=23> */
[----:B------:R-:W-:Y:S01]  /*3940*/  UMOV UR14, UR17 ;  /* 0x00000011000e7c82 */ /* 0x000fe20008000000 */
[----:B------:R-:W-:Y:S01]  /*3950*/  UMOV UR15, 0x40000040 ;  /* 0x40000040000f7882 */ /* 0x000fe20000000000 */
[----:B------:R-:W-:Y:S01]  /*3960*/  UMOV UR17, UR9 ;  /* 0x0000000900117c82 */ /* 0x000fe20008000000 */
        /* <DEDUP_REMOVED lines=57> */
[----:B------:R-:W-:Y:S01]  /*3d00*/  UIADD3 UR5, UR5, 0x406, URZ ;  /* 0x0000040605057890 */ /* 0x000fe2000fffe03f */
        /* <DEDUP_REMOVED lines=88> */
[----:B------:R-:W-:Y:S01]  /*4290*/  BPT.TRAP 0x1 ;  /* 0x000000040000795c */ /* 0x000fe20000300000 */
.L_x_27:
[----:B------:R-:W-:-:S13]  /*42a0*/  ISETP.NE.AND P1, PT, R22, RZ, PT ;  /* 0x000000ff1600720c */ /* 0x000fda0003f25270 */
[----:B01----:R-:W-:-:S04]  /*42b0*/  @P1 IMAD R4, R3, 0x8, R6 ;  /* 0x0000000803041824 */ /* 0x003fc800078e0206 */
[----:B------:R-:W-:-:S05]  /*42c0*/  @P1 VIADD R4, R4, 0x20 ;  /* 0x0000002004041836 */ /* 0x000fca0000000000 */
[----:B------:R-:W-:-:S04]  /*42d0*/  @P1 PRMT R4, R23, 0x654, R4 ;  /* 0x0000065417041816 */ /* 0x000fc80000000004 */
[----:B------:R0:W-:Y:S01]  /*42e0*/  @P1 SYNCS.ARRIVE.TRANS64.RED.A1T0 RZ, [R4+URZ], RZ ;  /* 0x000000ff04ff19a7 */ /* 0x0001e2000810043f */
[----:B------:R-:W-:-:S13]  /*42f0*/  ISETP.GT.U32.AND P1, PT, R19, 0x1, PT ;  /* 0x000000011300780c */ /* 0x000fda0003f24070 */
[----:B0-----:R-:W-:Y:S05]  /*4300*/  @P1 BRA `(.L_x_28) ;  /* 0x0000000000041947 */ /* 0x001fea0003800000 */
[----:B------:R-:W-:Y:S01]  /*4310*/  BPT.TRAP 0x1 ;  /* 0x000000040000795c */ /* 0x000fe20000300000 */
.L_x_28:
[----:B------:R-:W-:Y:S01]  /*4320*/  UIADD3 UR7, UR7, 0x1, URZ ;  /* 0x0000000107077890 */ /* 0x000fe2000fffe03f */
[C---:B------:R-:W-:Y:S01]  /*4330*/  ISETP.GT.AND P2, PT, R0.reuse, 0x1, PT ;  /* 0x000000010000780c */ /* 0x040fe20003f44270 */
[----:B------:R-:W-:Y:S02]  /*4340*/  VIADD R3, R3, 0x1 ;  /* 0x0000000103037836 */ /* 0x000fe40000000000 */
[----:B------:R-:W-:Y:S01]  /*4350*/  UISETP.NE.AND UP0, UPT, UR7, 0x4, UPT ;  /* 0x000000040700788c */ /* 0x000fe2000bf05270 */
[----:B------:R-:W-:Y:S02]  /*4360*/  VIADD R0, R0, 0xffffffff ;  /* 0xffffffff00007836 */ /* 0x000fe40000000000 */
[C---:B------:R-:W-:Y:S01]  /*4370*/  ISETP.NE.AND P1, PT, R3.reuse, 0x4, PT ;  /* 0x000000040300780c */ /* 0x040fe20003f25270 */
[----:B------:R-:W-:Y:S02]  /*4380*/  USEL UR5, URZ, 0x1, UP0 ;  /* 0x000000013f057887 */ /* 0x000fe40008000000 */
[----:B------:R-:W-:Y:S01]  /*4390*/  USEL UR7, UR7, URZ, UP0 ;  /* 0x0000003f07077287 */ /* 0x000fe20008000000 */
[----:B------:R-:W-:-:S03]  /*43a0*/  SEL R3, R3, RZ, P1 ;  /* 0x000000ff03037207 */ /* 0x000fc60000800000 */
[----:B------:R-:W-:Y:S01]  /*43b0*/  LOP3.LUT R7, R7, UR5, RZ, 0x3c, !PT ;  /* 0x0000000507077c12 */ /* 0x000fe2000f8e3cff */
[----:B------:R-:W-:Y:S07]  /*43c0*/  @P2 BRA `(.L_x_29) ;  /* 0xffffffe400fc2947 */ /* 0x000fee000383ffff */
.L_x_22:
[----:B------:R-:W3:Y:S02]  /*43d0*/  LDC R0, c[0x0][0x28c] ;  /* 0x0000a300ff007b82 */ /* 0x000ee40000000800 */
[----:B---3--:R-:W-:-:S13]  /*43e0*/  ISETP.GE.AND P1, PT, R0, 0x1, PT ;  /* 0x000000010000780c */ /* 0x008fda0003f26270 */
[----:B------:R-:W-:Y:S05]  /*43f0*/  @!P1 BRA `(.L_x_30) ;  /* 0x0000000000409947 */ /* 0x000fea0003800000 */
[----:B------:R-:W-:Y:S05]  /*4400*/  @!P0 BRA `(.L_x_31) ;  /* 0x0000000000048947 */ /* 0x000fea0003800000 */
[----:B------:R-:W-:Y:S01]  /*4410*/  BPT.TRAP 0x1 ;  /* 0x000000040000795c */ /* 0x000fe20000300000 */
.L_x_31:
[----:B------:R-:W-:Y:S01]  /*4420*/  ISETP.NE.AND P0, PT, R22, RZ, PT ;  /* 0x000000ff1600720c */ /* 0x000fe20003f05270 */
[----:B------:R-:W-:-:S12]  /*4430*/  UISETP.LT.AND UP1, UPT, UR38, 0x1, UPT ;  /* 0x000000012600788c */ /* 0x000fd8000bf21270 */
[----:B------:R-:W-:-:S05]  /*4440*/  VOTEU.ANY UP0, P0 ;  /* 0x00000000003f7886 */ /* 0x000fca0000000100 */
[----:B------:R-:W-:-:S04]  /*4450*/  @UP0 USEL UR4, UR38, 0x1, UP1 ;  /* 0x0000000126040887 */ /* 0x000fc80008800000 */
[----:B------:R-:W-:-:S06]  /*4460*/  @UP0 UIADD3 UR4, UR37, UR38, -UR4 ;  /* 0x0000002625040290 */ /* 0x000fcc000fffe804 */
[----:B------:R-:W-:-:S04]  /*4470*/  IMAD.U32 R0, RZ, RZ, UR4 ;  /* 0x00000004ff007e24 */ /* 0x000fc8000f8e00ff */
[----:B------:R-:W-:-:S05]  /*4480*/  @P0 IMAD.SHL.U32 R0, R0, 0x8, RZ ;  /* 0x0000000800000824 */ /* 0x000fca00078e00ff */
[----:B------:R-:W-:-:S04]  /*4490*/  @P0 LOP3.LUT R0, R0, 0x18, RZ, 0xc0, !PT ;  /* 0x0000001800000812 */ /* 0x000fc800078ec0ff */
[----:B------:R-:W-:-:S04]  /*44a0*/  @P0 IADD3 R0, R6, 0x20, R0 ;  /* 0x0000002006000810 */ /* 0x000fc80007ffe000 */
[----:B------:R-:W-:-:S04]  /*44b0*/  @P0 PRMT R0, R23, 0x654, R0 ;  /* 0x0000065417000816 */ /* 0x000fc80000000000 */
[----:B------:R3:W-:Y:S01]  /*44c0*/  @P0 SYNCS.ARRIVE.TRANS64.RED.A1T0 RZ, [R0+URZ], RZ ;  /* 0x000000ff00ff09a7 */ /* 0x0007e2000810043f */
[----:B------:R-:W-:-:S13]  /*44d0*/  ISETP.GT.U32.AND P0, PT, R19, 0x1, PT ;  /* 0x000000011300780c */ /* 0x000fda0003f04070 */
[----:B---3--:R-:W-:Y:S05]  /*44e0*/  @P0 BRA `(.L_x_30) ;  /* 0x0000000000040947 */ /* 0x008fea0003800000 */
[----:B------:R-:W-:Y:S01]  /*44f0*/  BPT.TRAP 0x1 ;  /* 0x000000040000795c */ /* 0x000fe20000300000 */
.L_x_30:
[----:B------:R-:W3:Y:S01]  /*4500*/  LDC R7, c[0x0][0x288] ;  /* 0x0000a200ff077b82 */ /* 0x000ee20000000800 */
[--C-:B------:R-:W-:Y:S01]  /*4510*/  SHF.R.U32.HI R0, RZ, 0x7, R18.reuse ;  /* 0x00000007ff007819 */ /* 0x100fe20000011612 */
[----:B------:R-:W-:Y:S01]  /*4520*/  UIADD3 UR37, UR38, UR37, URZ ;  /* 0x0000002526257290 */ /* 0x000fe2000fffe03f */
[----:B01----:R-:W-:Y:S01]  /*4530*/  LOP3.LUT R4, R18, 0x60, RZ, 0xc0, !PT ;  /* 0x0000006012047812 */ /* 0x003fe200078ec0ff */
[----:B------:R-:W-:Y:S01]  /*4540*/  IMAD R139, R139, 0x70, RZ ;  /* 0x000000708b8b7824 */ /* 0x000fe200078e02ff */
[----:B------:R-:W-:Y:S01]  /*4550*/  LOP3.LUT R0, R0, 0x1, RZ, 0xc0, !PT ;  /* 0x0000000100007812 */ /* 0x000fe200078ec0ff */
[----:B------:R-:W-:Y:S01]  /*4560*/  USHF.R.U32.HI UR4, URZ, 0x2, UR37 ;  /* 0x000000023f047899 */ /* 0x000fe20008011625 */
[----:B------:R-:W-:Y:S01]  /*4570*/  SHF.R.U32.HI R3, RZ, 0x2, R18 ;  /* 0x00000002ff037819 */ /* 0x000fe20000011612 */
[----:B------:R-:W-:Y:S01]  /*4580*/  IMAD.SHL.U32 R148, R18, 0x2, RZ ;  /* 0x0000000212947824 */ /* 0x000fe200078e00ff */
[----:B------:R-:W-:Y:S01]  /*4590*/  SHF.R.U32.HI R6, RZ, 0x1, R4 ;  /* 0x00000001ff067819 */ /* 0x000fe20000011604 */
[----:B------:R-:W-:Y:S01]  /*45a0*/  IMAD.SHL.U32 R4, R0, 0x40, RZ ;  /* 0x0000004000047824 */ /* 0x000fe200078e00ff */
[----:B------:R-:W-:Y:S01]  /*45b0*/  LOP3.LUT R3, R3, 0x7, RZ, 0xc0, !PT ;  /* 0x0000000703037812 */ /* 0x000fe200078ec0ff */
[----:B------:R-:W-:Y:S01]  /*45c0*/  ULOP3.LUT UR4, UR4, 0x1, URZ, 0xc0, !UPT ;  /* 0x0000000104047892 */ /* 0x000fe2000f8ec03f */
[----:B------:R-:W-:Y:S01]  /*45d0*/  SHF.R.S32.HI R12, RZ, 0x1f, R136 ;  /* 0x0000001fff0c7819 */ /* 0x000fe20000011488 */
[----:B------:R-:W-:Y:S01]  /*45e0*/  ULDC UR8, c[0x0][0x284] ;  /* 0x0000a10000087ab9 */ /* 0x000fe20000000800 */
[--C-:B------:R-:W-:Y:S01]  /*45f0*/  IADD3 R5, RZ, -R6, -R3.reuse ;  /* 0x80000006ff057210 */ /* 0x100fe20007ffe803 */
[----:B------:R-:W-:Y:S01]  /*4600*/  UISETP.GT.U32.AND UP1, UPT, UR37, 0x3, UPT ;  /* 0x000000032500788c */ /* 0x000fe2000bf24070 */
[----:B------:R-:W-:Y:S01]  /*4610*/  LOP3.LUT R3, R4, 0x40, R3, 0xe2, !PT ;  /* 0x0000004004037812 */ /* 0x000fe200078ee203 */
[----:B------:R-:W-:Y:S01]  /*4620*/  UISETP.NE.U32.AND UP0, UPT, UR4, 0x1, UPT ;  /* 0x000000010400788c */ /* 0x000fe2000bf05070 */
[----:B------:R-:W-:Y:S01]  /*4630*/  LOP3.LUT R4, R18, 0x3, RZ, 0xc0, !PT ;  /* 0x0000000312047812 */ /* 0x000fe200078ec0ff */
[----:B------:R-:W-:Y:S01]  /*4640*/  ULDC.64 UR6, c[0x0][0x5d0] ;  /* 0x0001740000067ab9 */ /* 0x000fe20000000a00 */
[C---:B------:R-:W-:Y:S01]  /*4650*/  LOP3.LUT R148, R139.reuse, 0x6, R148, 0xf8, !PT ;  /* 0x000000068b947812 */ /* 0x040fe200078ef894 */
[----:B------:R-:W-:Y:S01]  /*4660*/  UISETP.LT.U32.AND UP1, UPT, UR38, 0x4, UP1 ;  /* 0x000000042600788c */ /* 0x000fe20008f21070 */
[----:B------:R-:W-:Y:S01]  /*4670*/  IMAD R0, R0, -0x40, R5 ;  /* 0xffffffc000007824 */ /* 0x000fe200078e0205 */
[----:B---3--:R-:W-:Y:S01]  /*4680*/  ISETP.GE.AND P0, PT, R139, R7, PT ;  /* 0x000000078b00720c */ /* 0x008fe20003f06270 */
[----:B------:R-:W-:Y:S01]  /*4690*/  IMAD R8, R4, -0x2, R7 ;  /* 0xfffffffe04087824 */ /* 0x000fe200078e0207 */
[----:B------:R-:W-:Y:S01]  /*46a0*/  UISETP.GT.U32.AND UP0, UPT, UR38, 0x3, !UP0 ;  /* 0x000000032600788c */ /* 0x000fe2000c704070 */
[----:B------:R-:W-:Y:S01]  /*46b0*/  IMAD.SHL.U32 R7, R138, 0x100, RZ ;  /* 0x000001008a077824 */ /* 0x000fe200078e00ff */
[----:B------:R-:W-:Y:S01]  /*46c0*/  SHF.R.S32.HI R149, RZ, 0x1f, R148 ;  /* 0x0000001fff957819 */ /* 0x000fe20000011494 */
[----:B------:R-:W-:Y:S01]  /*46d0*/  IMAD R5, R12, UR6, RZ ;  /* 0x000000060c057c24 */ /* 0x000fe2000f8e02ff */
[----:B------:R-:W-:Y:S01]  /*46e0*/  USEL UR5, URZ, 0x1, !UP1 ;  /* 0x000000013f057887 */ /* 0x000fe2000c800000 */
[----:B------:R-:W-:Y:S01]  /*46f0*/  IMAD.WIDE R20, R138, 0x100, RZ ;  /* 0x000001008a147825 */ /* 0x000fe200078e02ff */
[----:B------:R-:W-:Y:S01]  /*4700*/  ISETP.GE.OR P0, PT, R7, UR8, P0 ;  /* 0x0000000807007c0c */ /* 0x000fe20008706670 */
[----:B------:R-:W-:-:S02]  /*4710*/  USEL UR4, URZ, 0x1, !UP0 ;  /* 0x000000013f047887 */ /* 0x000fc4000c000000 */
[----:B------:R-:W-:Y:S01]  /*4720*/  IMAD R9, R136, UR7, R5 ;  /* 0x0000000788097c24 */ /* 0x000fe2000f8e0205 */
[----:B------:R-:W-:Y:S01]  /*4730*/  LOP3.LUT R155, R20, R3, R6, 0xfe, !PT ;  /* 0x00000003149b7212 */ /* 0x000fe200078efe06 */
[----:B------:R-:W-:Y:S01]  /*4740*/  IMAD.WIDE.U32 R4, R136, UR6, R148 ;  /* 0x0000000688047c25 */ /* 0x000fe2000f8e0094 */
[----:B------:R-:W-:Y:S01]  /*4750*/  ULOP3.LUT UR37, UR37, 0x3, URZ, 0xc0, !UPT ;  /* 0x0000000325257892 */ /* 0x000fe2000f8ec03f */
[----:B------:R-:W-:Y:S01]  /*4760*/  IADD3 R3, -R7, UR8, R0 ;  /* 0x0000000807037c10 */ /* 0x000fe2000fffe100 */
[----:B------:R-:W-:Y:S01]  /*4770*/  ULOP3.LUT UR36, UR4, UR36, UR5, 0x96, !UPT ;  /* 0x0000002404247292 */ /* 0x000fe2000f8e9605 */
[----:B------:R-:W-:Y:S02]  /*4780*/  IMAD.IADD R5, R5, 0x1, R9 ;  /* 0x0000000105057824 */ /* 0x000fe400078e0209 */
[----:B------:R-:W-:Y:S02]  /*4790*/  IMAD.IADD R0, R8, 0x1, -R139 ;  /* 0x0000000108007824 */ /* 0x000fe400078e0a8b */
[----:B------:R-:W-:Y:S01]  /*47a0*/  IMAD.MOV.U32 R138, RZ, RZ, -0x1 ;  /* 0xffffffffff8a7424 */ /* 0x000fe200078e00ff */
[----:B------:R-:W-:Y:S06]  /*47b0*/  @P0 BRA `(.L_x_32) ;  /* 0x0000005400f80947 */ /* 0x000fec0003800000 */
[----:B------:R-:W0:Y:S01]  /*47c0*/  LDC.64 R10, c[0x0][0x5c8] ;  /* 0x00017200ff0a7b82 */ /* 0x000e220000000a00 */
[----:B------:R-:W-:Y:S01]  /*47d0*/  ULDC.64 UR4, c[0x0][0x5c0] ;  /* 0x0001700000047ab9 */ /* 0x000fe20000000a00 */
[----:B------:R-:W-:Y:S01]  /*47e0*/  BSSY B0, `(.L_x_32) ;  /* 0x000057b000007945 */ /* 0x000fe20003800000 */
[-C--:B0-----:R-:W-:Y:S01]  /*47f0*/  IMAD R6, R21, R10.reuse, RZ ;  /* 0x0000000a15067224 */ /* 0x081fe200078e02ff */
[----:B------:R-:W-:Y:S01]  /*4800*/  SHF.L.U64.HI R13, R10, 0x3, R11 ;  /* 0x000000030a0d7819 */ /* 0x000fe2000001020b */
[----:B------:R-:W-:-:S04]  /*4810*/  IMAD.WIDE.U32 R4, R155, R10, R4 ;  /* 0x0000000a9b047225 */ /* 0x000fc800078e0004 */
[----:B------:R-:W-:Y:S01]  /*4820*/  IMAD R7, R155, R11, R6 ;  /* 0x0000000b9b077224 */ /* 0x000fe200078e0206 */
[----:B------:R-:W-:Y:S01]  /*4830*/  IADD3 R4, P0, R4, UR4, RZ ;  /* 0x0000000404047c10 */ /* 0x000fe2000ff1e0ff */
[----:B------:R-:W-:Y:S02]  /*4840*/  IMAD.SHL.U32 R9, R10, 0x8, RZ ;  /* 0x000000080a097824 */ /* 0x000fe400078e00ff */
[----:B------:R-:W-:Y:S02]  /*4850*/  IMAD.IADD R7, R5, 0x1, R7 ;  /* 0x0000000105077824 */ /* 0x000fe400078e0207 */
[----:B------:R-:W-:Y:S01]  /*4860*/  IMAD R15, R11, 0x78, RZ ;  /* 0x000000780b0f7824 */ /* 0x000fe200078e02ff */
[----:B------:R-:W-:Y:S02]  /*4870*/  IADD3 R6, P1, R9, R4, RZ ;  /* 0x0000000409067210 */ /* 0x000fe40007f3e0ff */
[----:B------:R-:W-:Y:S02]  /*4880*/  IADD3.X R5, R7, UR5, RZ, P0, !PT ;  /* 0x0000000507057c10 */ /* 0x000fe400087fe4ff */
[----:B-----5:R-:W-:-:S03]  /*4890*/  ISETP.NE.AND P0, PT, R140, RZ, PT ;  /* 0x000000ff8c00720c */ /* 0x020fc60003f05270 */
[----:B------:R-:W-:Y:S02]  /*48a0*/  IMAD.X R7, R13, 0x1, R5, P1 ;  /* 0x000000010d077824 */ /* 0x000fe400008e0605 */
[----:B------:R-:W-:-:S04]  /*48b0*/  IMAD.WIDE.U32 R10, R10, 0x78, R6 ;  /* 0x000000780a0a7825 */ /* 0x000fc800078e0006 */
[----:B------:R-:W-:Y:S01]  /*48c0*/  IMAD.IADD R11, R11, 0x1, R15 ;  /* 0x000000010b0b7824 */ /* 0x000fe200078e020f */
[----:B------:R-:W-:-:S05]  /*48d0*/  IADD3 R8, P1, R9, R10, RZ ;  /* 0x0000000a09087210 */ /* 0x000fca0007f3e0ff */
[----:B------:R-:W-:Y:S01]  /*48e0*/  IMAD.X R9, R13, 0x1, R11, P1 ;  /* 0x000000010d097824 */ /* 0x000fe200008e060b */
[----:B------:R-:W-:Y:S07]  /*48f0*/  @!P0 BRA `(.L_x_33) ;  /* 0x0000004000548947 */ /* 0x000fee0003800000 */
[----:B------:R-:W0:Y:S01]  /*4900*/  LDC.64 R146, c[0x0][0x5b0] ;  /* 0x00016c00ff927b82 */ /* 0x000e220000000a00 */
[----:B------:R-:W-:Y:S01]  /*4910*/  ULDC.64 UR4, c[0x0][0x5b8] ;  /* 0x00016e0000047ab9 */ /* 0x000fe20000000a00 */
[----:B------:R-:W-:Y:S01]  /*4920*/  ISETP.GE.AND P3, PT, R3, 0x1, PT ;  /* 0x000000010300780c */ /* 0x000fe20003f66270 */
[----:B------:R-:W-:Y:S01]  /*4930*/  IMAD R13, R12, UR4, RZ ;  /* 0x000000040c0d7c24 */ /* 0x000fe2000f8e02ff */
[----:B------:R-:W-:Y:S01]  /*4940*/  BSSY B1, `(.L_x_34) ;  /* 0x000000e000017945 */ /* 0x000fe20003800000 */
[----:B------:R-:W-:Y:S01]  /*4950*/  IMAD.WIDE.U32 R148, R136, UR4, R148 ;  /* 0x0000000488947c25 */ /* 0x000fe2000f8e0094 */
[----:B------:R-:W-:Y:S02]  /*4960*/  ISETP.LT.OR P1, PT, R0, 0x1, !P3 ;  /* 0x000000010000780c */ /* 0x000fe40005f21670 */
[----:B------:R-:W1:Y:S01]  /*4970*/  LDC.64 R142, c[0x0][0x5a8] ;  /* 0x00016a00ff8e7b82 */ /* 0x000e620000000a00 */
[----:B------:R-:W-:Y:S02]  /*4980*/  IMAD R13, R136, UR5, R13 ;  /* 0x00000005880d7c24 */ /* 0x000fe4000f8e020d */
[----:B------:R-:W-:-:S02]  /*4990*/  IMAD.MOV.U32 R144, RZ, RZ, R148 ;  /* 0x000000ffff907224 */ /* 0x000fc400078e0094 */
[----:B------:R-:W-:Y:S02]  /*49a0*/  IMAD.IADD R145, R149, 0x1, R13 ;  /* 0x0000000195917824 */ /* 0x000fe400078e020d */
[-C--:B0-----:R-:W-:Y:S02]  /*49b0*/  IMAD R14, R21, R146.reuse, RZ ;  /* 0x00000092150e7224 */ /* 0x081fe400078e02ff */
[----:B------:R-:W-:-:S04]  /*49c0*/  IMAD.WIDE.U32 R12, R155, R146, R144 ;  /* 0x000000929b0c7225 */ /* 0x000fc800078e0090 */
[----:B------:R-:W-:Y:S01]  /*49d0*/  IMAD R153, R155, R147, R14 ;  /* 0x000000939b997224 */ /* 0x000fe200078e020e */
[----:B-1----:R-:W-:-:S04]  /*49e0*/  IADD3 R12, P0, R12, R142, RZ ;  /* 0x0000008e0c0c7210 */ /* 0x002fc80007f1e0ff */
[----:B------:R-:W-:Y:S01]  /*49f0*/  IADD3.X R13, R143, R13, R153, P0, !PT ;  /* 0x0000000d8f0d7210 */ /* 0x000fe200007fe499 */
[----:B------:R-:W-:Y:S08]  /*4a00*/  @P1 BRA `(.L_x_35) ;  /* 0x0000000000041947 */ /* 0x000ff00003800000 */
[----:B--2---:R0:W5:Y:S02]  /*4a10*/  LDG.E.U8 R141, desc[UR44][R12.64] ;  /* 0x0000002c0c8d7981 */ /* 0x004164000c1e1100 */
.L_x_35:
[----:B------:R-:W-:Y:S05]  /*4a20*/  BSYNC B1 ;  /* 0x0000000000017941 */ /* 0x000fea0003800000 */
.L_x_34:
[----:B-----5:R-:W-:Y:S01]  /*4a30*/  LOP3.LUT R14, R141, 0xffff, RZ, 0xc0, !PT ;  /* 0x0000ffff8d0e7812 */ /* 0x020fe200078ec0ff */
[----:B------:R-:W-:Y:S01]  /*4a40*/  IMAD.SHL.U32 R150, R146, 0x8, RZ ;  /* 0x0000000892967824 */ /* 0x000fe200078e00ff */
[----:B------:R-:W-:Y:S01]  /*4a50*/  ISETP.LT.OR P4, PT, R0, 0x2, !P3 ;  /* 0x000000020000780c */ /* 0x000fe20005f81670 */
[----:B------:R-:W-:Y:S01]  /*4a60*/  BSSY B1, `(.L_x_36) ;  /* 0x000000b000017945 */ /* 0x000fe20003800000 */
[----:B------:R-:W-:Y:S02]  /*4a70*/  PRMT R15, R14, 0x8880, RZ ;  /* 0x000088800e0f7816 */ /* 0x000fe400000000ff */
[----:B------:R-:W-:-:S03]  /*4a80*/  SHF.L.U64.HI R151, R146, 0x3, R147 ;  /* 0x0000000392977819 */ /* 0x000fc60000010293 */
[----:B------:R-:W-:Y:S02]  /*4a90*/  IMAD R136, R15, R140, RZ ;  /* 0x0000008c0f887224 */ /* 0x000fe400078e02ff */
[----:B------:R-:W-:-:S04]  /*4aa0*/  IMAD.WIDE.U32 R14, R155, R146, R150 ;  /* 0x000000929b0e7225 */ /* 0x000fc800078e0096 */
[----:B------:R-:W-:-:S05]  /*4ab0*/  @!P1 IMAD R139, R128, R137, R136 ;  /* 0x00000089808b9224 */ /* 0x000fca00078e0288 */
[----:B------:R1:W-:Y:S01]  /*4ac0*/  @!P1 STG.E.U8 desc[UR44][R4.64], R139 ;  /* 0x0000008b04009986 */ /* 0x0003e2000c10112c */
[----:B------:R-:W-:Y:S05]  /*4ad0*/  @P4 BRA `(.L_x_37) ;  /* 0x00000000000c4947 */ /* 0x000fea0003800000 */
[----:B--2---:R-:W1:Y:S02]  /*4ae0*/  LDG.E.U8 R141, desc[UR44][R12.64+0x1] ;  /* 0x0000012c0c8d7981 */ /* 0x004e64000c1e1100 */
[----:B-1----:R-:W-:-:S05]  /*4af0*/  PRMT R139, R141, 0x8880, RZ ;  /* 0x000088808d8b7816 */ /* 0x002fca00000000ff */
[----:B------:R-:W-:-:S07]  /*4b00*/  IMAD R136, R139, R140, RZ ;  /* 0x0000008c8b887224 */ /* 0x000fce00078e02ff */
.L_x_37:
[----:B------:R-:W-:Y:S05]  /*4b10*/  BSYNC B1 ;  /* 0x0000000000017941 */ /* 0x000fea0003800000 */
.L_x_36:
[----:B------:R-:W-:Y:S01]  /*4b20*/  @!P4 IMAD R129, R129, R137, R136 ;  /* 0x000000898181c224 */ /* 0x000fe200078e0288 */
[----:B------:R-:W-:Y:S01]  /*4b30*/  ISETP.GE.AND P0, PT, R3, 0x9, PT ;  /* 0x000000090300780c */ /* 0x000fe20003f06270 */
[----:B------:R-:W-:Y:S01]  /*4b40*/  IMAD.IADD R15, R153, 0x1, R15 ;  /* 0x00000001990f7824 */ /* 0x000fe200078e020f */
[----:B------:R-:W-:Y:S01]  /*4b50*/  IADD3 R14, P1, P2, R148, R142, R14 ;  /* 0x0000008e940e7210 */ /* 0x000fe20007a3e00e */
[----:B------:R-:W-:Y:S01]  /*4b60*/  BSSY B1, `(.L_x_38) ;  /* 0x000000b000017945 */ /* 0x000fe20003800000 */
[----:B------:R3:W-:Y:S01]  /*4b70*/  @!P4 STG.E.U8 desc[UR44][R4.64+0x1], R129 ;  /* 0x000001810400c986 */ /* 0x0007e2000c10112c */
[----:B------:R-:W-:Y:S02]  /*4b80*/  ISETP.LT.OR P4, PT, R0, 0x1, !P0 ;  /* 0x000000010000780c */ /* 0x000fe40004781670 */
[----:B------:R-:W-:Y:S02]  /*4b90*/  IADD3.X R15, R145, R143, R15, P1, P2 ;  /* 0x0000008f910f7210 */ /* 0x000fe40000fe440f */
[----:B------:R-:W-:-:S02]  /*4ba0*/  IADD3 R155, P5, R155, 0x80, RZ ;  /* 0x000000809b9b7810 */ /* 0x000fc40007fbe0ff */
[C---:B------:R-:W-:Y:S02]  /*4bb0*/  ISETP.LT.OR P1, PT, R0.reuse, 0x2, !P0 ;  /* 0x000000020000780c */ /* 0x040fe40004721670 */
[----:B------:R-:W-:-:S05]  /*4bc0*/  ISETP.LT.OR P2, PT, R0, 0x9, !P3 ;  /* 0x000000090000780c */ /* 0x000fca0005f41670 */
[----:B---3--:R-:W-:Y:S08]  /*4bd0*/  @P4 BRA `(.L_x_39) ;  /* 0x00000000000c4947 */ /* 0x008ff00003800000 */
[----:B--2---:R-:W2:Y:S02]  /*4be0*/  LDG.E.U8 R141, desc[UR44][R14.64] ;  /* 0x0000002c0e8d7981 */ /* 0x004ea4000c1e1100 */
[----:B--2---:R-:W-:-:S05]  /*4bf0*/  PRMT R129, R141, 0x8880, RZ ;  /* 0x000088808d817816 */ /* 0x004fca00000000ff */
[----:B------:R-:W-:-:S07]  /*4c00*/  IMAD R136, R129, R140, RZ ;  /* 0x0000008c81887224 */ /* 0x000fce00078e02ff */
.L_x_39:
[----:B------:R-:W-:Y:S05]  /*4c10*/  BSYNC B1 ;  /* 0x0000000000017941 */ /* 0x000fea0003800000 */
.L_x_38:
[----:B------:R-:W-:Y:S01]  /*4c20*/  @!P4 IMAD R129, R130, R137, R136 ;  /* 0x000000898281c224 */ /* 0x000fe200078e0288 */
[----:B------:R-:W-:Y:S04]  /*4c30*/  BSSY B1, `(.L_x_40) ;  /* 0x0000006000017945 */ /* 0x000fe80003800000 */
[----:B------:R3:W-:Y:S01]  /*4c40*/  @!P4 STG.E.U8 desc[UR44][R6.64], R129 ;  /* 0x000000810600c986 */ /* 0x0007e2000c10112c */
[----:B------:R-:W-:Y:S05]  /*4c50*/  @P1 BRA `(.L_x_41) ;  /* 0x00000000000c1947 */ /* 0x000fea0003800000 */
[----:B--2---:R-:W3:Y:S02]  /*4c60*/  LDG.E.U8 R141, desc[UR44][R14.64+0x1] ;  /* 0x0000012c0e8d7981 */ /* 0x004ee4000c1e1100 */
[----:B---3--:R-:W-:-:S05]  /*4c70*/  PRMT R129, R141, 0x8880, RZ ;  /* 0x000088808d817816 */ /* 0x008fca00000000ff */
[----:B------:R-:W-:-:S07]  /*4c80*/  IMAD R136, R129, R140, RZ ;  /* 0x0000008c81887224 */ /* 0x000fce00078e02ff */
.L_x_41:
[----:B------:R-:W-:Y:S05]  /*4c90*/  BSYNC B1 ;  /* 0x0000000000017941 */ /* 0x000fea0003800000 */
.L_x_40:
[----:B------:R-:W-:Y:S01]  /*4ca0*/  @!P1 IMAD R131, R131, R137, R136 ;  /* 0x0000008983839224 */ /* 0x000fe200078e0288 */
[----:B------:R-:W-:Y:S04]  /*4cb0*/  BSSY B1, `(.L_x_42) ;  /* 0x0000006000017945 */ /* 0x000fe80003800000 */
[----:B------:R4:W-:Y:S01]  /*4cc0*/  @!P1 STG.E.U8 desc[UR44][R6.64+0x1], R131 ;  /* 0x0000018306009986 */ /* 0x0009e2000c10112c */
[----:B------:R-:W-:Y:S05]  /*4cd0*/  @P2 BRA `(.L_x_43) ;  /* 0x00000000000c2947 */ /* 0x000fea0003800000 */
[----:B--2---:R-:W3:Y:S02]  /*4ce0*/  LDG.E.U8 R141, desc[UR44][R12.64+0x8] ;  /* 0x0000082c0c8d7981 */ /* 0x004ee4000c1e1100 */
[----:B---3--:R-:W-:-:S05]  /*4cf0*/  PRMT R129, R141, 0x8880, RZ ;  /* 0x000088808d817816 */ /* 0x008fca00000000ff */
[----:B------:R-:W-:-:S07]  /*4d00*/  IMAD R136, R129, R140, RZ ;  /* 0x0000008c81887224 */ /* 0x000fce00078e02ff */
.L_x_43:
[----:B------:R-:W-:Y:S05]  /*4d10*/  BSYNC B1 ;  /* 0x0000000000017941 */ /* 0x000fea0003800000 */
.L_x_42:
[----:B------:R-:W-:Y:S01]  /*4d20*/  ISETP.LT.OR P1, PT, R0, 0xa, !P3 ;  /* 0x0000000a0000780c */ /* 0x000fe20005f21670 */
[----:B----4-:R-:W-:Y:S01]  /*4d30*/  @!P2 IMAD R131, R132, R137, R136 ;  /* 0x000000898483a224 */ /* 0x010fe200078e0288 */
[----:B------:R-:W-:Y:S01]  /*4d40*/  BSSY B1, `(.L_x_44) ;  /* 0x000000b000017945 */ /* 0x000fe20003800000 */
[----:B---3--:R-:W-:-:S03]  /*4d50*/  IMAD.WIDE.U32 R128, R155, R146, R144 ;  /* 0x000000929b807225 */ /* 0x008fc600078e0090 */
[----:B------:R3:W-:Y:S01]  /*4d60*/  @!P2 STG.E.U8 desc[UR44][R4.64+0x8], R131 ;  /* 0x000008830400a986 */ /* 0x0007e2000c10112c */
[----:B------:R-:W-:Y:S01]  /*4d70*/  IMAD.X R21, RZ, RZ, R21, P5 ;  /* 0x000000ffff157224 */ /* 0x000fe200028e0615 */
[C---:B------:R-:W-:Y:S02]  /*4d80*/  ISETP.LT.OR P5, PT, R0.reuse, 0x9, !P0 ;  /* 0x000000090000780c */ /* 0x040fe400047a1670 */
[----:B------:R-:W-:Y:S02]  /*4d90*/  ISETP.LT.OR P2, PT, R0, 0xa, !P0 ;  /* 0x0000000a0000780c */ /* 0x000fe40004741670 */
[----:B------:R-:W-:Y:S01]  /*4da0*/  IADD3 R20, P4, R128, R142, RZ ;  /* 0x0000008e80147210 */ /* 0x000fe20007f9e0ff */
[----:B------:R-:W-:-:S12]  /*4db0*/  @P1 BRA `(.L_x_45) ;  /* 0x00000000000c1947 */ /* 0x000fd80003800000 */
[----:B--2---:R-:W3:Y:S02]  /*4dc0*/  LDG.E.U8 R141, desc[UR44][R12.64+0x9] ;  /* 0x0000092c0c8d7981 */ /* 0x004ee4000c1e1100 */
[----:B---3--:R-:W-:-:S05]  /*4dd0*/  PRMT R131, R141, 0x8880, RZ ;  /* 0x000088808d837816 */ /* 0x008fca00000000ff */
[----:B------:R-:W-:-:S07]  /*4de0*/  IMAD R136, R131, R140, RZ ;  /* 0x0000008c83887224 */ /* 0x000fce00078e02ff */
.L_x_45:
[----:B------:R-:W-:Y:S05]  /*4df0*/  BSYNC B1 ;  /* 0x0000000000017941 */ /* 0x000fea0003800000 */
.L_x_44:
[----:B------:R-:W-:Y:S01]  /*4e00*/  @!P1 IMAD R133, R133, R137, R136 ;  /* 0x0000008985859224 */ /* 0x000fe200078e0288 */
[----:B------:R-:W-:Y:S01]  /*4e10*/  BSSY B1, `(.L_x_46) ;  /* 0x0000007000017945 */ /* 0x000fe20003800000 */
[----:B------:R-:W-:-:S03]  /*4e20*/  IMAD R130, R21, R146, RZ ;  /* 0x0000009215827224 */ /* 0x000fc600078e02ff */
[----:B------:R4:W-:Y:S01]  /*4e30*/  @!P1 STG.E.U8 desc[UR44][R4.64+0x9], R133 ;  /* 0x0000098504009986 */ /* 0x0009e2000c10112c */
[----:B------:R-:W-:Y:S05]  /*4e40*/  @P5 BRA `(.L_x_47) ;  /* 0x00000000000c5947 */ /* 0x000fea0003800000 */
[----:B--2---:R-:W3:Y:S02]  /*4e50*/  LDG.E.U8 R141, desc[UR44][R14.64+0x8] ;  /* 0x0000082c0e8d7981 */ /* 0x004ee4000c1e1100 */
[----:B---3--:R-:W-:-:S05]  /*4e60*/  PRMT R131, R141, 0x8880, RZ ;  /* 0x000088808d837816 */ /* 0x008fca00000000ff */
[----:B------:R-:W-:-:S07]  /*4e70*/  IMAD R136, R131, R140, RZ ;  /* 0x0000008c83887224 */ /* 0x000fce00078e02ff */
.L_x_47:
[----:B------:R-:W-:Y:S05]  /*4e80*/  BSYNC B1 ;  /* 0x0000000000017941 */ /* 0x000fea0003800000 */
.L_x_46:
[----:B---3--:R-:W-:Y:S01]  /*4e90*/  @!P5 IMAD R131, R134, R137, R136 ;  /* 0x000000898683d224 */ /* 0x008fe200078e0288 */
[----:B------:R-:W-:Y:S01]  /*4ea0*/  BSSY B1, `(.L_x_48) ;  /* 0x0000007000017945 */ /* 0x000fe20003800000 */
[----:B----4-:R-:W-:-:S03]  /*4eb0*/  IMAD R133, R155, R147, R130 ;  /* 0x000000939b857224 */ /* 0x010fc600078e0282 */
[----:B------:R3:W-:Y:S01]  /*4ec0*/  @!P5 STG.E.U8 desc[UR44][R6.64+0x8], R131 ;  /* 0x000008830600d986 */ /* 0x0007e2000c10112c */
[----:B------:R-:W-:Y:S05]  /*4ed0*/  @P2 BRA `(.L_x_49) ;  /* 0x00000000000c2947 */ /* 0x000fea0003800000 */
[----:B--2---:R-:W3:Y:S02]  /*4ee0*/  LDG.E.U8 R141, desc[UR44][R14.64+0x9] ;  /* 0x0000092c0e8d7981 */ /* 0x004ee4000c1e1100 */
[----:B---3--:R-:W-:-:S05]  /*4ef0*/  PRMT R131, R141, 0x8880, RZ ;  /* 0x000088808d837816 */ /* 0x008fca00000000ff */
[----:B------:R-:W-:-:S07]  /*4f00*/  IMAD R136, R131, R140, RZ ;  /* 0x0000008c83887224 */ /* 0x000fce00078e02ff */
.L_x_49:
[----:B------:R-:W-:Y:S05]  /*4f10*/  BSYNC B1 ;  /* 0x0000000000017941 */ /* 0x000fea0003800000 */
.L_x_48:
[----:B------:R-:W-:Y:S01]  /*4f20*/  ISETP.GE.AND P1, PT, R3, 0x81, PT ;  /* 0x000000810300780c */ /* 0x000fe20003f26270 */
[----:B------:R-:W-:Y:S01]  /*4f30*/  @!P2 IMAD R135, R135, R137, R136 ;  /* 0x000000898787a224 */ /* 0x000fe200078e0288 */
[----:B------:R-:W-:Y:S01]  /*4f40*/  IADD3.X R21, R143, R129, R133, P4, !PT ;  /* 0x000000818f157210 */ /* 0x000fe200027fe485 */
[----:B------:R-:W-:Y:S01]  /*4f50*/  IMAD.WIDE.U32 R146, R155, R146, R150 ;  /* 0x000000929b927225 */ /* 0x000fe200078e0096 */
[----:B------:R-:W-:Y:S01]  /*4f60*/  ISETP.LT.OR P4, PT, R0, 0x1, !P1 ;  /* 0x000000010000780c */ /* 0x000fe20004f81670 */
[----:B------:R-:W-:Y:S01]  /*4f70*/  BSSY B1, `(.L_x_50) ;  /* 0x0000008000017945 */ /* 0x000fe20003800000 */
[----:B------:R4:W-:Y:S01]  /*4f80*/  @!P2 STG.E.U8 desc[UR44][R6.64+0x9], R135 ;  /* 0x000009870600a986 */ /* 0x0009e2000c10112c */
[----:B------:R-:W-:Y:S01]  /*4f90*/  IADD3 R128, P2, P5, R148, R142, R146 ;  /* 0x0000008e94807210 */ /* 0x000fe20007d5e092 */
[----:B------:R-:W-:-:S09]  /*4fa0*/  IMAD.IADD R146, R133, 0x1, R147 ;  /* 0x0000000185927824 */ /* 0x000fd200078e0293 */
[----:B------:R-:W-:Y:S05]  /*4fb0*/  @P4 BRA `(.L_x_51) ;  /* 0x00000000000c4947 */ /* 0x000fea0003800000 */
[----:B--2---:R-:W3:Y:S02]  /*4fc0*/  LDG.E.U8 R141, desc[UR44][R20.64] ;  /* 0x0000002c148d7981 */ /* 0x004ee4000c1e1100 */
[----:B---3--:R-:W-:-:S05]  /*4fd0*/  PRMT R131, R141, 0x8880, RZ ;  /* 0x000088808d837816 */ /* 0x008fca00000000ff */
[----:B------:R-:W-:-:S07]  /*4fe0*/  IMAD R136, R131, R140, RZ ;  /* 0x0000008c83887224 */ /* 0x000fce00078e02ff */
.L_x_51:
[----:B------:R-:W-:Y:S05]  /*4ff0*/  BSYNC B1 ;  /* 0x0000000000017941 */ /* 0x000fea0003800000 */
.L_x_50:
[----:B---3--:R-:W-:Y:S01]  /*5000*/  @!P4 IMAD R131, R120, R137, R136 ;  /* 0x000000897883c224 */ /* 0x008fe200078e0288 */
[----:B------:R-:W-:Y:S01]  /*5010*/  IADD3.X R129, R145, R143, R146, P2, P5 ;  /* 0x0000008f91817210 */ /* 0x000fe200017ea492 */
[----:B------:R-:W-:Y:S01]  /*5020*/  BSSY B1, `(.L_x_52) ;  /* 0x0000009000017945 */ /* 0x000fe20003800000 */
[----:B------:R-:W-:Y:S02]  /*5030*/  ISETP.GE.AND P2, PT, R3, 0x89, PT ;  /* 0x000000890300780c */ /* 0x000fe40003f46270 */
[----:B------:R3:W-:Y:S01]  /*5040*/  @!P4 STG.E.U8 desc[UR44][R10.64], R131 ;  /* 0x000000830a00c986 */ /* 0x0007e2000c10112c */
[C---:B------:R-:W-:Y:S02]  /*5050*/  ISETP.LT.OR P4, PT, R0.reuse, 0x2, !P1 ;  /* 0x000000020000780c */ /* 0x040fe40004f81670 */
[----:B------:R-:W-:-:S11]  /*5060*/  ISETP.LT.OR P5, PT, R0, 0x1, !P2 ;  /* 0x000000010000780c */ /* 0x000fd600057a1670 */
[----:B---3--:R-:W-:Y:S05]  /*5070*/  @P4 BRA `(.L_x_53) ;  /* 0x00000000000c4947 */ /* 0x008fea0003800000 */
[----:B--2---:R-:W2:Y:S02]  /*5080*/  LDG.E.U8 R141, desc[UR44][R20.64+0x1] ;  /* 0x0000012c148d7981 */ /* 0x004ea4000c1e1100 */
[----:B--2---:R-:W-:-:S05]  /*5090*/  PRMT R3, R141, 0x8880, RZ ;  /* 0x000088808d037816 */ /* 0x004fca00000000ff */
[----:B------:R-:W-:-:S07]  /*50a0*/  IMAD R136, R3, R140, RZ ;  /* 0x0000008c03887224 */ /* 0x000fce00078e02ff */
.L_x_53:
[----:B------:R-:W-:Y:S05]  /*50b0*/  BSYNC B1 ;  /* 0x0000000000017941 */ /* 0x000fea0003800000 */
.L_x_52:
[----:B------:R-:W-:Y:S01]  /*50c0*/  @!P4 IMAD R121, R121, R137, R136 ;  /* 0x000000897979c224 */ /* 0x000fe200078e0288 */
[----:B------:R-:W-:Y:S04]  /*50d0*/  BSSY B1, `(.L_x_54) ;  /* 0x0000006000017945 */ /* 0x000fe80003800000 */
[----:B------:R3:W-:Y:S01]  /*50e0*/  @!P4 STG.E.U8 desc[UR44][R10.64+0x1], R121 ;  /* 0x000001790a00c986 */ /* 0x0007e2000c10112c */
[----:B------:R-:W-:Y:S05]  /*50f0*/  @P5 BRA `(.L_x_55) ;  /* 0x00000000000c5947 */ /* 0x000fea0003800000 */
[----:B--2---:R-:W2:Y:S02]  /*5100*/  LDG.E.U8 R141, desc[UR44][R128.64] ;  /* 0x0000002c808d7981 */ /* 0x004ea4000c1e1100 */
[----:B--2---:R-:W-:-:S05]  /*5110*/  PRMT R3, R141, 0x8880, RZ ;  /* 0x000088808d037816 */ /* 0x004fca00000000ff */
[----:B------:R-:W-:-:S07]  /*5120*/  IMAD R136, R3, R140, RZ ;  /* 0x0000008c03887224 */ /* 0x000fce00078e02ff */
.L_x_55:
[----:B------:R-:W-:Y:S05]  /*5130*/  BSYNC B1 ;  /* 0x0000000000017941 */ /* 0x000fea0003800000 */
.L_x_54:
[----:B------:R-:W-:Y:S01]  /*5140*/  ISETP.LT.OR P4, PT, R0, 0x2, !P2 ;  /* 0x000000020000780c */ /* 0x000fe20005781670 */
[----:B------:R-:W-:Y:S01]  /*5150*/  @!P5 IMAD R3, R122, R137, R136 ;  /* 0x000000897a03d224 */ /* 0x000fe200078e0288 */
[----:B------:R-:W-:Y:S04]  /*5160*/  BSSY B1, `(.L_x_56) ;  /* 0x0000007000017945 */ /* 0x000fe80003800000 */
[----:B------:R0:W-:Y:S01]  /*5170*/  @!P5 STG.E.U8 desc[UR44][R8.64], R3 ;  /* 0x000000030800d986 */ /* 0x0001e2000c10112c */
[----:B------:R-:W-:-:S06]  /*5180*/  ISETP.LT.OR P5, PT, R0, 0x9, !P1 ;  /* 0x000000090000780c */ /* 0x000fcc0004fa1670 */
[----:B------:R-:W-:Y:S07]  /*5190*/  @P4 BRA `(.L_x_57) ;  /* 0x00000000000c4947 */ /* 0x000fee0003800000 */
[----:B--2---:R-:W0:Y:S02]  /*51a0*/  LDG.E.U8 R141, desc[UR44][R128.64+0x1] ;  /* 0x0000012c808d7981 */ /* 0x004e24000c1e1100 */
[----:B0-----:R-:W-:-:S05]  /*51b0*/  PRMT R3, R141, 0x8880, RZ ;  /* 0x000088808d037816 */ /* 0x001fca00000000ff */
[----:B------:R-:W-:-:S07]  /*51c0*/  IMAD R136, R3, R140, RZ ;  /* 0x0000008c03887224 */ /* 0x000fce00078e02ff */
.L_x_57:
[----:B------:R-:W-:Y:S05]  /*51d0*/  BSYNC B1 ;  /* 0x0000000000017941 */ /* 0x000fea0003800000 */
.L_x_56:
[----:B------:R-:W-:Y:S01]  /*51e0*/  @!P4 IMAD R123, R123, R137, R136 ;  /* 0x000000897b7bc224 */ /* 0x000fe200078e0288 */
[----:B------:R-:W-:Y:S04]  /*51f0*/  BSSY B1, `(.L_x_58) ;  /* 0x0000006000017945 */ /* 0x000fe80003800000 */
[----:B------:R0:W-:Y:S01]  /*5200*/  @!P4 STG.E.U8 desc[UR44][R8.64+0x1], R123 ;  /* 0x0000017b0800c986 */ /* 0x0001e2000c10112c */
[----:B------:R-:W-:Y:S05]  /*5210*/  @P5 BRA `(.L_x_59) ;  /* 0x00000000000c5947 */ /* 0x000fea0003800000 */
[----:B--2---:R-:W0:Y:S02]  /*5220*/  LDG.E.U8 R141, desc[UR44][R20.64+0x8] ;  /* 0x0000082c148d7981 */ /* 0x004e24000c1e1100 */
[----:B0-----:R-:W-:-:S05]  /*5230*/  PRMT R3, R141, 0x8880, RZ ;  /* 0x000088808d037816 */ /* 0x001fca00000000ff */
[----:B------:R-:W-:-:S07]  /*5240*/  IMAD R136, R3, R140, RZ ;  /* 0x0000008c03887224 */ /* 0x000fce00078e02ff */
.L_x_59:
[----:B------:R-:W-:Y:S05]  /*5250*/  BSYNC B1 ;  /* 0x0000000000017941 */ /* 0x000fea0003800000 */
.L_x_58:
[----:B------:R-:W-:Y:S01]  /*5260*/  ISETP.LT.OR P4, PT, R0, 0xa, !P1 ;  /* 0x0000000a0000780c */ /* 0x000fe20004f81670 */
[----:B0-----:R-:W-:Y:S01]  /*5270*/  @!P5 IMAD R3, R124, R137, R136 ;  /* 0x000000897c03d224 */ /* 0x001fe200078e0288 */
[----:B------:R-:W-:Y:S04]  /*5280*/  BSSY B1, `(.L_x_60) ;  /* 0x0000007000017945 */ /* 0x000fe80003800000 */
[----:B------:R0:W-:Y:S01]  /*5290*/  @!P5 STG.E.U8 desc[UR44][R10.64+0x8], R3 ;  /* 0x000008030a00d986 */ /* 0x0001e2000c10112c */
[----:B------:R-:W-:-:S06]  /*52a0*/  ISETP.LT.OR P5, PT, R0, 0x9, !P2 ;  /* 0x000000090000780c */ /* 0x000fcc00057a1670 */
[----:B------:R-:W-:Y:S07]  /*52b0*/  @P4 BRA `(.L_x_61) ;  /* 0x00000000000c4947 */ /* 0x000fee0003800000 */
[----:B--2---:R-:W0:Y:S02]  /*52c0*/  LDG.E.U8 R141, desc[UR44][R20.64+0x9] ;  /* 0x0000092c148d7981 */ /* 0x004e24000c1e1100 */
[----:B0-----:R-:W-:-:S05]  /*52d0*/  PRMT R3, R141, 0x8880, RZ ;  /* 0x000088808d037816 */ /* 0x001fca00000000ff */
[----:B------:R-:W-:-:S07]  /*52e0*/  IMAD R136, R3, R140, RZ ;  /* 0x0000008c03887224 */ /* 0x000fce00078e02ff */
.L_x_61:
[----:B------:R-:W-:Y:S05]  /*52f0*/  BSYNC B1 ;  /* 0x0000000000017941 */ /* 0x000fea0003800000 */
.L_x_60:
[----:B------:R-:W-:Y:S01]  /*5300*/  @!P4 IMAD R125, R125, R137, R136 ;  /* 0x000000897d7dc224 */ /* 0x000fe200078e0288 */
[----:B------:R-:W-:Y:S04]  /*5310*/  BSSY B1, `(.L_x_62) ;  /* 0x0000006000017945 */ /* 0x000fe80003800000 */
[----:B------:R0:W-:Y:S01]  /*5320*/  @!P4 STG.E.U8 desc[UR44][R10.64+0x9], R125 ;  /* 0x0000097d0a00c986 */ /* 0x0001e2000c10112c */
[----:B------:R-:W-:Y:S05]  /*5330*/  @P5 BRA `(.L_x_63) ;  /* 0x00000000000c5947 */ /* 0x000fea0003800000 */
[----:B--2---:R-:W0:Y:S02]  /*5340*/  LDG.E.U8 R141, desc[UR44][R128.64+0x8] ;  /* 0x0000082c808d7981 */ /* 0x004e24000c1e1100 */
[----:B0-----:R-:W-:-:S05]  /*5350*/  PRMT R3, R141, 0x8880, RZ ;  /* 0x000088808d037816 */ /* 0x001fca00000000ff */
[----:B------:R-:W-:-:S07]  /*5360*/  IMAD R136, R3, R140, RZ ;  /* 0x0000008c03887224 */ /* 0x000fce00078e02ff */
.L_x_63:
[----:B------:R-:W-:Y:S05]  /*5370*/  BSYNC B1 ;  /* 0x0000000000017941 */ /* 0x000fea0003800000 */
.L_x_62:
        /* <DEDUP_REMOVED lines=9> */
.L_x_65:
[----:B------:R-:W-:Y:S05]  /*5410*/  BSYNC B1 ;  /* 0x0000000000017941 */ /* 0x000fea0003800000 */
.L_x_64:
[----:B------:R-:W-:Y:S01]  /*5420*/  @!P4 IMAD R127, R127, R137, R136 ;  /* 0x000000897f7fc224 */ /* 0x000fe200078e0288 */
[----:B------:R-:W-:Y:S04]  /*5430*/  BSSY B1, `(.L_x_66) ;  /* 0x0000006000017945 */ /* 0x000fe80003800000 */
[----:B------:R0:W-:Y:S01]  /*5440*/  @!P4 STG.E.U8 desc[UR44][R8.64+0x9], R127 ;  /* 0x0000097f0800c986 */ /* 0x0001e2000c10112c */
[----:B------:R-:W-:Y:S05]  /*5450*/  @P5 BRA `(.L_x_67) ;  /* 0x00000000000c5947 */ /* 0x000fea0003800000 */
[----:B--2---:R-:W0:Y:S02]  /*5460*/  LDG.E.U8 R141, desc[UR44][R12.64+0x10] ;  /* 0x0000102c0c8d7981 */ /* 0x004e24000c1e1100 */
[----:B0-----:R-:W-:-:S05]  /*5470*/  PRMT R3, R141, 0x8880, RZ ;  /* 0x000088808d037816 */ /* 0x001fca00000000ff */
[----:B------:R-:W-:-:S07]  /*5480*/  IMAD R136, R3, R140, RZ ;  /* 0x0000008c03887224 */ /* 0x000fce00078e02ff */
.L_x_67:
[----:B------:R-:W-:Y:S05]  /*5490*/  BSYNC B1 ;  /* 0x0000000000017941 */ /* 0x000fea0003800000 */
.L_x_66:
        /* <DEDUP_REMOVED lines=9> */
.L_x_69:
[----:B------:R-:W-:Y:S05]  /*5530*/  BSYNC B1 ;  /* 0x0000000000017941 */ /* 0x000fea0003800000 */
.L_x_68:
[----:B------:R-:W-:Y:S01]  /*5540*/  @!P4 IMAD R113, R113, R137, R136 ;  /* 0x000000897171c224 */ /* 0x000fe200078e0288 */
[----:B------:R-:W-:Y:S04]  /*5550*/  BSSY B1, `(.L_x_70) ;  /* 0x0000006000017945 */ /* 0x000fe80003800000 */
[----:B------:R0:W-:Y:S01]  /*5560*/  @!P4 STG.E.U8 desc[UR44][R4.64+0x11], R113 ;  /* 0x000011710400c986 */ /* 0x0001e2000c10112c */
[----:B------:R-:W-:Y:S05]  /*5570*/  @P5 BRA `(.L_x_71) ;  /* 0x00000000000c5947 */ /* 0x000fea0003800000 */
[----:B--2---:R-:W0:Y:S02]  /*5580*/  LDG.E.U8 R141, desc[UR44][R14.64+0x10] ;  /* 0x0000102c0e8d7981 */ /* 0x004e24000c1e1100 */
[----:B0-----:R-:W-:-:S05]  /*5590*/  PRMT R3, R141, 0x8880, RZ ;  /* 0x000088808d037816 */ /* 0x001fca00000000ff */
[----:B------:R-:W-:-:S07]  /*55a0*/  IMAD R136, R3, R140, RZ ;  /* 0x0000008c03887224 */ /* 0x000fce00078e02ff */
.L_x_71:
[----:B------:R-:W-:Y:S05]  /*55b0*/  BSYNC B1 ;  /* 0x0000000000017941 */ /* 0x000fea0003800000 */
.L_x_70:
        /* <DEDUP_REMOVED lines=9> */
.L_x_73:
[----:B------:R-:W-:Y:S05]  /*5650*/  BSYNC B1 ;  /* 0x0000000000017941 */ /* 0x000fea0003800000 */
.L_x_72:
[----:B------:R-:W-:Y:S01]  /*5660*/  @!P4 IMAD R115, R115, R137, R136 ;  /* 0x000000897373c224 */ /* 0x000fe200078e0288 */
[----:B------:R-:W-:Y:S04]  /*5670*/  BSSY B1, `(.L_x_74) ;  /* 0x0000006000017945 */ /* 0x000fe80003800000 */
[----:B------:R0:W-:Y:S01]  /*5680*/  @!P4 STG.E.U8 desc[UR44][R6.64+0x11], R115 ;  /* 0x000011730600c986 */ /* 0x0001e2000c10112c */
[----:B------:R-:W-:Y:S05]  /*5690*/  @P5 BRA `(.L_x_75) ;  /* 0x00000000000c5947 */ /* 0x000fea0003800000 */
[----:B--2---:R-:W0:Y:S02]  /*56a0*/  LDG.E.U8 R141, desc[UR44][R12.64+0x18] ;  /* 0x0000182c0c8d7981 */ /* 0x004e24000c1e1100 */
[----:B0-----:R-:W-:-:S05]  /*56b0*/  PRMT R3, R141, 0x8880, RZ ;  /* 0x000088808d037816 */ /* 0x001fca00000000ff */
[----:B------:R-:W-:-:S07]  /*56c0*/  IMAD R136, R3, R140, RZ ;  /* 0x0000008c03887224 */ /* 0x000fce00078e02ff */
.L_x_75:
[----:B------:R-:W-:Y:S05]  /*56d0*/  BSYNC B1 ;  /* 0x0000000000017941 */ /* 0x000fea0003800000 */
.L_x_74:
        /* <DEDUP_REMOVED lines=9> */
.L_x_77:
[----:B------:R-:W-:Y:S05]  /*5770*/  BSYNC B1 ;  /* 0x0000000000017941 */ /* 0x000fea0003800000 */
.L_x_76:
[----:B------:R-:W-:Y:S01]  /*5780*/  @!P4 IMAD R117, R117, R137, R136 ;  /* 0x000000897575c224 */ /* 0x000fe200078e0288 */
[----:B------:R-:W-:Y:S04]  /*5790*/  BSSY B1, `(.L_x_78) ;  /* 0x0000006000017945 */ /* 0x000fe80003800000 */
[----:B------:R0:W-:Y:S01]  /*57a0*/  @!P4 STG.E.U8 desc[UR44][R4.64+0x19], R117 ;  /* 0x000019750400c986 */ /* 0x0001e2000c10112c */
[----:B------:R-:W-:Y:S05]  /*57b0*/  @P5 BRA `(.L_x_79) ;  /* 0x00000000000c5947 */ /* 0x000fea0003800000 */
[----:B--2---:R-:W0:Y:S02]  /*57c0*/  LDG.E.U8 R141, desc[UR44][R14.64+0x18] ;  /* 0x0000182c0e8d7981 */ /* 0x004e24000c1e1100 */
[----:B0-----:R-:W-:-:S05]  /*57d0*/  PRMT R3, R141, 0x8880, RZ ;  /* 0x000088808d037816 */ /* 0x001fca00000000ff */
[----:B------:R-:W-:-:S07]  /*57e0*/  IMAD R136, R3, R140, RZ ;  /* 0x0000008c03887224 */ /* 0x000fce00078e02ff */
.L_x_79:
[----:B------:R-:W-:Y:S05]  /*57f0*/  BSYNC B1 ;  /* 0x0000000000017941 */ /* 0x000fea0003800000 */
.L_x_78:
        /* <DEDUP_REMOVED lines=9> */
.L_x_81:
[----:B------:R-:W-:Y:S05]  /*5890*/  BSYNC B1 ;  /* 0x0000000000017941 */ /* 0x000fea0003800000 */
.L_x_80:
[----:B------:R-:W-:Y:S01]  /*58a0*/  @!P4 IMAD R119, R119, R137, R136 ;  /* 0x000000897777c224 */ /* 0x000fe200078e0288 */
[----:B------:R-:W-:Y:S04]  /*58b0*/  BSSY B1, `(.L_x_82) ;  /* 0x0000006000017945 */ /* 0x000fe80003800000 */
[----:B------:R0:W-:Y:S01]  /*58c0*/  @!P4 STG.E.U8 desc[UR44][R6.64+0x19], R119 ;  /* 0x000019770600c986 */ /* 0x0001e2000c10112c */
[----:B------:R-:W-:Y:S05]  /*58d0*/  @P5 BRA `(.L_x_83) ;  /* 0x00000000000c5947 */ /* 0x000fea0003800000 */
[----:B--2---:R-:W0:Y:S02]  /*58e0*/  LDG.E.U8 R141, desc[UR44][R20.64+0x10] ;  /* 0x0000102c148d7981 */ /* 0x004e24000c1e1100 */
[----:B0-----:R-:W-:-:S05]  /*58f0*/  PRMT R3, R141, 0x8880, RZ ;  /* 0x000088808d037816 */ /* 0x001fca00000000ff */
[----:B------:R-:W-:-:S07]  /*5900*/  IMAD R136, R3, R140, RZ ;  /* 0x0000008c03887224 */ /* 0x000fce00078e02ff */
.L_x_83:
[----:B------:R-:W-:Y:S05]  /*5910*/  BSYNC B1 ;  /* 0x0000000000017941 */ /* 0x000fea0003800000 */
.L_x_82:
        /* <DEDUP_REMOVED lines=9> */
.L_x_85:
[----:B------:R-:W-:Y:S05]  /*59b0*/  BSYNC B1 ;  /* 0x0000000000017941 */ /* 0x000fea0003800000 */
.L_x_84:
[----:B------:R-:W-:Y:S01]  /*59c0*/  @!P4 IMAD R105, R105, R137, R136 ;  /* 0x000000896969c224 */ /* 0x000fe200078e0288 */
[----:B------:R-:W-:Y:S04]  /*59d0*/  BSSY B1, `(.L_x_86) ;  /* 0x0000006000017945 */ /* 0x000fe80003800000 */
[----:B------:R0:W-:Y:S01]  /*59e0*/  @!P4 STG.E.U8 desc[UR44][R10.64+0x11], R105 ;  /* 0x000011690a00c986 */ /* 0x0001e2000c10112c */
[----:B------:R-:W-:Y:S05]  /*59f0*/  @P5 BRA `(.L_x_87) ;  /* 0x00000000000c5947 */ /* 0x000fea0003800000 */
[----:B--2---:R-:W0:Y:S02]  /*5a00*/  LDG.E.U8 R141, desc[UR44][R128.64+0x10] ;  /* 0x0000102c808d7981 */ /* 0x004e24000c1e1100 */
[----:B0-----:R-:W-:-:S05]  /*5a10*/  PRMT R3, R141, 0x8880, RZ ;  /* 0x000088808d037816 */ /* 0x001fca00000000ff */
[----:B------:R-:W-:-:S07]  /*5a20*/  IMAD R136, R3, R140, RZ ;  /* 0x0000008c03887224 */ /* 0x000fce00078e02ff */
.L_x_87:
[----:B------:R-:W-:Y:S05]  /*5a30*/  BSYNC B1 ;  /* 0x0000000000017941 */ /* 0x000fea0003800000 */
.L_x_86:
        /* <DEDUP_REMOVED lines=9> */
.L_x_89:
[----:B------:R-:W-:Y:S05]  /*5ad0*/  BSYNC B1 ;  /* 0x0000000000017941 */ /* 0x000fea0003800000 */
.L_x_88:
[----:B------:R-:W-:Y:S01]  /*5ae0*/  @!P4 IMAD R107, R107, R137, R136 ;  /* 0x000000896b6bc224 */ /* 0x000fe200078e0288 */
[----:B------:R-:W-:Y:S04]  /*5af0*/  BSSY B1, `(.L_x_90) ;  /* 0x0000006000017945 */ /* 0x000fe80003800000 */
[----:B------:R0:W-:Y:S01]  /*5b00*/  @!P4 STG.E.U8 desc[UR44][R8.64+0x11], R107 ;  /* 0x0000116b0800c986 */ /* 0x0001e2000c10112c */
[----:B------:R-:W-:Y:S05]  /*5b10*/  @P5 BRA `(.L_x_91) ;  /* 0x00000000000c5947 */ /* 0x000fea0003800000 */
[----:B--2---:R-:W0:Y:S02]  /*5b20*/  LDG.E.U8 R141, desc[UR44][R20.64+0x18] ;  /* 0x0000182c148d7981 */ /* 0x004e24000c1e1100 */
[----:B0-----:R-:W-:-:S05]  /*5b30*/  PRMT R3, R141, 0x8880, RZ ;  /* 0x000088808d037816 */ /* 0x001fca00000000ff */
[----:B------:R-:W-:-:S07]  /*5b40*/  IMAD R136, R3, R140, RZ ;  /* 0x0000008c03887224 */ /* 0x000fce00078e02ff */
.L_x_91:
[----:B------:R-:W-:Y:S05]  /*5b50*/  BSYNC B1 ;  /* 0x0000000000017941 */ /* 0x000fea0003800000 */
.L_x_90:
        /* <DEDUP_REMOVED lines=9> */
.L_x_93:
[----:B------:R-:W-:Y:S05]  /*5bf0*/  BSYNC B1 ;  /* 0x0000000000017941 */ /* 0x000fea0003800000 */
.L_x_92:
[----:B------:R-:W-:Y:S01]  /*5c00*/  @!P4 IMAD R109, R109, R137, R136 ;  /* 0x000000896d6dc224 */ /* 0x000fe200078e0288 */
[----:B------:R-:W-:Y:S04]  /*5c10*/  BSSY B1, `(.L_x_94) ;  /* 0x0000006000017945 */ /* 0x000fe80003800000 */
[----:B------:R0:W-:Y:S01]  /*5c20*/  @!P4 STG.E.U8 desc[UR44][R10.64+0x19], R109 ;  /* 0x0000196d0a00c986 */ /* 0x0001e2000c10112c */
[----:B------:R-:W-:Y:S05]  /*5c30*/  @P5 BRA `(.L_x_95) ;  /* 0x00000000000c5947 */ /* 0x000fea0003800000 */
[----:B--2---:R-:W0:Y:S02]  /*5c40*/  LDG.E.U8 R141, desc[UR44][R128.64+0x18] ;  /* 0x0000182c808d7981 */ /* 0x004e24000c1e1100 */
[----:B0-----:R-:W-:-:S05]  /*5c50*/  PRMT R3, R141, 0x8880, RZ ;  /* 0x000088808d037816 */ /* 0x001fca00000000ff */
[----:B------:R-:W-:-:S07]  /*5c60*/  IMAD R136, R3, R140, RZ ;  /* 0x0000008c03887224 */ /* 0x000fce00078e02ff */
.L_x_95:
[----:B------:R-:W-:Y:S05]  /*5c70*/  BSYNC B1 ;  /* 0x0000000000017941 */ /* 0x000fea0003800000 */
.L_x_94:
        /* <DEDUP_REMOVED lines=9> */
.L_x_97:
[----:B------:R-:W-:Y:S05]  /*5d10*/  BSYNC B1 ;  /* 0x0000000000017941 */ /* 0x000fea0003800000 */
.L_x_96:
[----:B------:R-:W-:Y:S01]  /*5d20*/  @!P4 IMAD R111, R111, R137, R136 ;  /* 0x000000896f6fc224 */ /* 0x000fe200078e0288 */
[----:B------:R-:W-:Y:S04]  /*5d30*/  BSSY B1, `(.L_x_98) ;  /* 0x0000006000017945 */ /* 0x000fe80003800000 */
[----:B------:R0:W-:Y:S01]  /*5d40*/  @!P4 STG.E.U8 desc[UR44][R8.64+0x19], R111 ;  /* 0x0000196f0800c986 */ /* 0x0001e2000c10112c */
[----:B------:R-:W-:Y:S05]  /*5d50*/  @P5 BRA `(.L_x_99) ;  /* 0x00000000000c5947 */ /* 0x000fea0003800000 */
[----:B--2---:R-:W0:Y:S02]  /*5d60*/  LDG.E.U8 R141, desc[UR44][R12.64+0x20] ;  /* 0x0000202c0c8d7981 */ /* 0x004e24000c1e1100 */
[----:B0-----:R-:W-:-:S05]  /*5d70*/  PRMT R3, R141, 0x8880, RZ ;  /* 0x000088808d037816 */ /* 0x001fca00000000ff */
[----:B------:R-:W-:-:S07]  /*5d80*/  IMAD R136, R3, R140, RZ ;  /* 0x0000008c03887224 */ /* 0x000fce00078e02ff */
.L_x_99:
[----:B------:R-:W-:Y:S05]  /*5d90*/  BSYNC B1 ;  /* 0x0000000000017941 */ /* 0x000fea0003800000 */
.L_x_98:
        /* <DEDUP_REMOVED lines=9> */
.L_x_101:
[----:B------:R-:W-:Y:S05]  /*5e30*/  BSYNC B1 ;  /* 0x0000000000017941 */ /* 0x000fea0003800000 */
.L_x_100:
[----:B------:R-:W-:Y:S01]  /*5e40*/  @!P4 IMAD R97, R97, R137, R136 ;  /* 0x000000896161c224 */ /* 0x000fe200078e0288 */
[----:B------:R-:W-:Y:S04]  /*5e50*/  BSSY B1, `(.L_x_102) ;  /* 0x0000006000017945 */ /* 0x000fe80003800000 */
[----:B------:R0:W-:Y:S01]  /*5e60*/  @!P4 STG.E.U8 desc[UR44][R4.64+0x21], R97 ;  /* 0x000021610400c986 */ /* 0x0001e2000c10112c */
[----:B------:R-:W-:Y:S05]  /*5e70*/  @P5 BRA `(.L_x_103) ;  /* 0x00000000000c5947 */ /* 0x000fea0003800000 */
[----:B--2---:R-:W0:Y:S02]  /*5e80*/  LDG.E.U8 R141, desc[UR44][R14.64+0x20] ;  /* 0x0000202c0e8d7981 */ /* 0x004e24000c1e1100 */
[----:B0-----:R-:W-:-:S05]  /*5e90*/  PRMT R3, R141, 0x8880, RZ ;  /* 0x000088808d037816 */ /* 0x001fca00000000ff */
[----:B------:R-:W-:-:S07]  /*5ea0*/  IMAD R136, R3, R140, RZ ;  /* 0x0000008c03887224 */ /* 0x000fce00078e02ff */
.L_x_103:
[----:B------:R-:W-:Y:S05]  /*5eb0*/  BSYNC B1 ;  /* 0x0000000000017941 */ /* 0x000fea0003800000 */
.L_x_102:
        /* <DEDUP_REMOVED lines=9> */
.L_x_105:
[----:B------:R-:W-:Y:S05]  /*5f50*/  BSYNC B1 ;  /* 0x0000000000017941 */ /* 0x000fea0003800000 */
.L_x_104:
[----:B------:R-:W-:Y:S01]  /*5f60*/  @!P4 IMAD R99, R99, R137, R136 ;  /* 0x000000896363c224 */ /* 0x000fe200078e0288 */
[----:B------:R-:W-:Y:S04]  /*5f70*/  BSSY B1, `(.L_x_106) ;  /* 0x0000006000017945 */ /* 0x000fe80003800000 */
[----:B------:R0:W-:Y:S01]  /*5f80*/  @!P4 STG.E.U8 desc[UR44][R6.64+0x21], R99 ;  /* 0x000021630600c986 */ /* 0x0001e2000c10112c */
[----:B------:R-:W-:Y:S05]  /*5f90*/  @P5 BRA `(.L_x_107) ;  /* 0x00000000000c5947 */ /* 0x000fea0003800000 */
[----:B--2---:R-:W0:Y:S02]  /*5fa0*/  LDG.E.U8 R141, desc[UR44][R12.64+0x28] ;  /* 0x0000282c0c8d7981 */ /* 0x004e24000c1e1100 */
[----:B0-----:R-:W-:-:S05]  /*5fb0*/  PRMT R3, R141, 0x8880, RZ ;  /* 0x000088808d037816 */ /* 0x001fca00000000ff */
[----:B------:R-:W-:-:S07]  /*5fc0*/  IMAD R136, R3, R140, RZ ;  /* 0x0000008c03887224 */ /* 0x000fce00078e02ff */
.L_x_107:
[----:B------:R-:W-:Y:S05]  /*5fd0*/  BSYNC B1 ;  /* 0x0000000000017941 */ /* 0x000fea0003800000 */
.L_x_106:
        /* <DEDUP_REMOVED lines=9> */
.L_x_109:
[----:B------:R-:W-:Y:S05]  /*6070*/  BSYNC B1 ;  /* 0x0000000000017941 */ /* 0x000fea0003800000 */
.L_x_108:
[----:B------:R-:W-:Y:S01]  /*6080*/  @!P4 IMAD R101, R101, R137, R136 ;  /* 0x000000896565c224 */ /* 0x000fe200078e0288 */
[----:B------:R-:W-:Y:S04]  /*6090*/  BSSY B1, `(.L_x_110) ;  /* 0x0000006000017945 */ /* 0x000fe80003800000 */
[----:B------:R0:W-:Y:S01]  /*60a0*/  @!P4 STG.E.U8 desc[UR44][R4.64+0x29], R101 ;  /* 0x000029650400c986 */ /* 0x0001e2000c10112c */
[----:B------:R-:W-:Y:S05]  /*60b0*/  @P5 BRA `(.L_x_111) ;  /* 0x00000000000c5947 */ /* 0x000fea0003800000 */
[----:B--2---:R-:W0:Y:S02]  /*60c0*/  LDG.E.U8 R141, desc[UR44][R14.64+0x28] ;  /* 0x0000282c0e8d7981 */ /* 0x004e24000c1e1100 */
[----:B0-----:R-:W-:-:S05]  /*60d0*/  PRMT R3, R141, 0x8880, RZ ;  /* 0x000088808d037816 */ /* 0x001fca00000000ff */
[----:B------:R-:W-:-:S07]  /*60e0*/  IMAD R136, R3, R140, RZ ;  /* 0x0000008c03887224 */ /* 0x000fce00078e02ff */
.L_x_111:
[----:B------:R-:W-:Y:S05]  /*60f0*/  BSYNC B1 ;  /* 0x0000000000017941 */ /* 0x000fea0003800000 */
.L_x_110:
        /* <DEDUP_REMOVED lines=9> */
.L_x_113:
[----:B------:R-:W-:Y:S05]  /*6190*/  BSYNC B1 ;  /* 0x0000000000017941 */ /* 0x000fea0003800000 */
.L_x_112:
[----:B------:R-:W-:Y:S01]  /*61a0*/  @!P4 IMAD R103, R103, R137, R136 ;  /* 0x000000896767c224 */ /* 0x000fe200078e0288 */
[----:B------:R-:W-:Y:S04]  /*61b0*/  BSSY B1, `(.L_x_114) ;  /* 0x0000006000017945 */ /* 0x000fe80003800000 */
[----:B------:R0:W-:Y:S01]  /*61c0*/  @!P4 STG.E.U8 desc[UR44][R6.64+0x29], R103 ;  /* 0x000029670600c986 */ /* 0x0001e2000c10112c */
[----:B------:R-:W-:Y:S05]  /*61d0*/  @P5 BRA `(.L_x_115) ;  /* 0x00000000000c5947 */ /* 0x000fea0003800000 */
[----:B--2---:R-:W0:Y:S02]  /*61e0*/  LDG.E.U8 R141, desc[UR44][R20.64+0x20] ;  /* 0x0000202c148d7981 */ /* 0x004e24000c1e1100 */
[----:B0-----:R-:W-:-:S05]  /*61f0*/  PRMT R3, R141, 0x8880, RZ ;  /* 0x000088808d037816 */ /* 0x001fca00000000ff */
[----:B------:R-:W-:-:S07]  /*6200*/  IMAD R136, R3, R140, RZ ;  /* 0x0000008c03887224 */ /* 0x000fce00078e02ff */
.L_x_115:
[----:B------:R-:W-:Y:S05]  /*6210*/  BSYNC B1 ;  /* 0x0000000000017941 */ /* 0x000fea0003800000 */
.L_x_114:
        /* <DEDUP_REMOVED lines=9> */
.L_x_117:
[----:B------:R-:W-:Y:S05]  /*62b0*/  BSYNC B1 ;  /* 0x0000000000017941 */ /* 0x000fea0003800000 */
.L_x_116:
[----:B------:R-:W-:Y:S01]  /*62c0*/  @!P4 IMAD R89, R89, R137, R136 ;  /* 0x000000895959c224 */ /* 0x000fe200078e0288 */
[----:B------:R-:W-:Y:S04]  /*62d0*/  BSSY B1, `(.L_x_118) ;  /* 0x0000006000017945 */ /* 0x000fe80003800000 */
[----:B------:R0:W-:Y:S01]  /*62e0*/  @!P4 STG.E.U8 desc[UR44][R10.64+0x21], R89 ;  /* 0x000021590a00c986 */ /* 0x0001e2000c10112c */
[----:B------:R-:W-:Y:S05]  /*62f0*/  @P5 BRA `(.L_x_119) ;  /* 0x00000000000c5947 */ /* 0x000fea0003800000 */
[----:B--2---:R-:W0:Y:S02]  /*6300*/  LDG.E.U8 R141, desc[UR44][R128.64+0x20] ;  /* 0x0000202c808d7981 */ /* 0x004e24000c1e1100 */
[----:B0-----:R-:W-:-:S05]  /*6310*/  PRMT R3, R141, 0x8880, RZ ;  /* 0x000088808d037816 */ /* 0x001fca00000000ff */
[----:B------:R-:W-:-:S07]  /*6320*/  IMAD R136, R3, R140, RZ ;  /* 0x0000008c03887224 */ /* 0x000fce00078e02ff */
.L_x_119:
[----:B------:R-:W-:Y:S05]  /*6330*/  BSYNC B1 ;  /* 0x0000000000017941 */ /* 0x000fea0003800000 */
.L_x_118:
        /* <DEDUP_REMOVED lines=9> */
.L_x_121:
[----:B------:R-:W-:Y:S05]  /*63d0*/  BSYNC B1 ;  /* 0x0000000000017941 */ /* 0x000fea0003800000 */
.L_x_120:
[----:B------:R-:W-:Y:S01]  /*63e0*/  @!P4 IMAD R91, R91, R137, R136 ;  /* 0x000000895b5bc224 */ /* 0x000fe200078e0288 */
[----:B------:R-:W-:Y:S04]  /*63f0*/  BSSY B1, `(.L_x_122) ;  /* 0x0000006000017945 */ /* 0x000fe80003800000 */
[----:B------:R0:W-:Y:S01]  /*6400*/  @!P4 STG.E.U8 desc[UR44][R8.64+0x21], R91 ;  /* 0x0000215b0800c986 */ /* 0x0001e2000c10112c */
[----:B------:R-:W-:Y:S05]  /*6410*/  @P5 BRA `(.L_x_123) ;  /* 0x00000000000c5947 */ /* 0x000fea0003800000 */
[----:B--2---:R-:W0:Y:S02]  /*6420*/  LDG.E.U8 R141, desc[UR44][R20.64+0x28] ;  /* 0x0000282c148d7981 */ /* 0x004e24000c1e1100 */
[----:B0-----:R-:W-:-:S05]  /*6430*/  PRMT R3, R141, 0x8880, RZ ;  /* 0x000088808d037816 */ /* 0x001fca00000000ff */
[----:B------:R-:W-:-:S07]  /*6440*/  IMAD R136, R3, R140, RZ ;  /* 0x0000008c03887224 */ /* 0x000fce00078e02ff */
.L_x_123:
[----:B------:R-:W-:Y:S05]  /*6450*/  BSYNC B1 ;  /* 0x0000000000017941 */ /* 0x000fea0003800000 */
.L_x_122:
        /* <DEDUP_REMOVED lines=9> */
.L_x_125:
[----:B------:R-:W-:Y:S05]  /*64f0*/  BSYNC B1 ;  /* 0x0000000000017941 */ /* 0x000fea0003800000 */
.L_x_124:
[----:B------:R-:W-:Y:S01]  /*6500*/  @!P4 IMAD R93, R93, R137, R136 ;  /* 0x000000895d5dc224 */ /* 0x000fe200078e0288 */
[----:B------:R-:W-:Y:S04]  /*6510*/  BSSY B1, `(.L_x_126) ;  /* 0x0000006000017945 */ /* 0x000fe80003800000 */
[----:B------:R0:W-:Y:S01]  /*6520*/  @!P4 STG.E.U8 desc[UR44][R10.64+0x29], R93 ;  /* 0x0000295d0a00c986 */ /* 0x0001e2000c10112c */
[----:B------:R-:W-:Y:S05]  /*6530*/  @P5 BRA `(.L_x_127) ;  /* 0x00000000000c5947 */ /* 0x000fea0003800000 */
[----:B--2---:R-:W0:Y:S02]  /*6540*/  LDG.E.U8 R141, desc[UR44][R128.64+0x28] ;  /* 0x0000282c808d7981 */ /* 0x004e24000c1e1100 */
[----:B0-----:R-:W-:-:S05]  /*6550*/  PRMT R3, R141, 0x8880, RZ ;  /* 0x000088808d037816 */ /* 0x001fca00000000ff */
[----:B------:R-:W-:-:S07]  /*6560*/  IMAD R136, R3, R140, RZ ;  /* 0x0000008c03887224 */ /* 0x000fce00078e02ff */
.L_x_127:
[----:B------:R-:W-:Y:S05]  /*6570*/  BSYNC B1 ;  /* 0x0000000000017941 */ /* 0x000fea0003800000 */
.L_x_126:
        /* <DEDUP_REMOVED lines=9> */
.L_x_129:
[----:B------:R-:W-:Y:S05]  /*6610*/  BSYNC B1 ;  /* 0x0000000000017941 */ /* 0x000fea0003800000 */
.L_x_128:
[----:B------:R-:W-:Y:S01]  /*6620*/  @!P4 IMAD R95, R95, R137, R136 ;  /* 0x000000895f5fc224 */ /* 0x000fe200078e0288 */
[----:B------:R-:W-:Y:S04]  /*6630*/  BSSY B1, `(.L_x_130) ;  /* 0x0000006000017945 */ /* 0x000fe80003800000 */
[----:B------:R0:W-:Y:S01]  /*6640*/  @!P4 STG.E.U8 desc[UR44][R8.64+0x29], R95 ;  /* 0x0000295f0800c986 */ /* 0x0001e2000c10112c */
[----:B------:R-:W-:Y:S05]  /*6650*/  @P5 BRA `(.L_x_131) ;  /* 0x00000000000c5947 */ /* 0x000fea0003800000 */
[----:B--2---:R-:W0:Y:S02]  /*6660*/  LDG.E.U8 R141, desc[UR44][R12.64+0x30] ;  /* 0x0000302c0c8d7981 */ /* 0x004e24000c1e1100 */
[----:B0-----:R-:W-:-:S05]  /*6670*/  PRMT R3, R141, 0x8880, RZ ;  /* 0x000088808d037816 */ /* 0x001fca00000000ff */
[----:B------:R-:W-:-:S07]  /*6680*/  IMAD R136, R3, R140, RZ ;  /* 0x0000008c03887224 */ /* 0x000fce00078e02ff */
.L_x_131:
[----:B------:R-:W-:Y:S05]  /*6690*/  BSYNC B1 ;  /* 0x0000000000017941 */ /* 0x000fea0003800000 */
.L_x_130:
        /* <DEDUP_REMOVED lines=9> */
.L_x_133:
[----:B------:R-:W-:Y:S05]  /*6730*/  BSYNC B1 ;  /* 0x0000000000017941 */ /* 0x000fea0003800000 */
.L_x_132:
[----:B------:R-:W-:Y:S01]  /*6740*/  @!P4 IMAD R81, R81, R137, R136 ;  /* 0x000000895151c224 */ /* 0x000fe200078e0288 */
[----:B------:R-:W-:Y:S04]  /*6750*/  BSSY B1, `(.L_x_134) ;  /* 0x0000006000017945 */ /* 0x000fe80003800000 */
[----:B------:R0:W-:Y:S01]  /*6760*/  @!P4 STG.E.U8 desc[UR44][R4.64+0x31], R81 ;  /* 0x000031510400c986 */ /* 0x0001e2000c10112c */
[----:B------:R-:W-:Y:S05]  /*6770*/  @P5 BRA `(.L_x_135) ;  /* 0x00000000000c5947 */ /* 0x000fea0003800000 */
[----:B--2---:R-:W0:Y:S02]  /*6780*/  LDG.E.U8 R141, desc[UR44][R14.64+0x30] ;  /* 0x0000302c0e8d7981 */ /* 0x004e24000c1e1100 */
[----:B0-----:R-:W-:-:S05]  /*6790*/  PRMT R3, R141, 0x8880, RZ ;  /* 0x000088808d037816 */ /* 0x001fca00000000ff */
[----:B------:R-:W-:-:S07]  /*67a0*/  IMAD R136, R3, R140, RZ ;  /* 0x0000008c03887224 */ /* 0x000fce00078e02ff */
.L_x_135:
[----:B------:R-:W-:Y:S05]  /*67b0*/  BSYNC B1 ;  /* 0x0000000000017941 */ /* 0x000fea0003800000 */
.L_x_134:
        /* <DEDUP_REMOVED lines=9> */
.L_x_137:
[----:B------:R-:W-:Y:S05]  /*6850*/  BSYNC B1 ;  /* 0x0000000000017941 */ /* 0x000fea0003800000 */
.L_x_136:
[----:B------:R-:W-:Y:S01]  /*6860*/  @!P4 IMAD R83, R83, R137, R136 ;  /* 0x000000895353c224 */ /* 0x000fe200078e0288 */
[----:B------:R-:W-:Y:S04]  /*6870*/  BSSY B1, `(.L_x_138) ;  /* 0x0000006000017945 */ /* 0x000fe80003800000 */
[----:B------:R0:W-:Y:S01]  /*6880*/  @!P4 STG.E.U8 desc[UR44][R6.64+0x31], R83 ;  /* 0x000031530600c986 */ /* 0x0001e2000c10112c */
[----:B------:R-:W-:Y:S05]  /*6890*/  @P5 BRA `(.L_x_139) ;  /* 0x00000000000c5947 */ /* 0x000fea0003800000 */
[----:B--2---:R-:W0:Y:S02]  /*68a0*/  LDG.E.U8 R141, desc[UR44][R12.64+0x38] ;  /* 0x0000382c0c8d7981 */ /* 0x004e24000c1e1100 */
[----:B0-----:R-:W-:-:S05]  /*68b0*/  PRMT R3, R141, 0x8880, RZ ;  /* 0x000088808d037816 */ /* 0x001fca00000000ff */
[----:B------:R-:W-:-:S07]  /*68c0*/  IMAD R136, R3, R140, RZ ;  /* 0x0000008c03887224 */ /* 0x000fce00078e02ff */
.L_x_139:
[----:B------:R-:W-:Y:S05]  /*68d0*/  BSYNC B1 ;  /* 0x0000000000017941 */ /* 0x000fea0003800000 */
.L_x_138:
        /* <DEDUP_REMOVED lines=9> */
.L_x_141:
[----:B------:R-:W-:Y:S05]  /*6970*/  BSYNC B1 ;  /* 0x0000000000017941 */ /* 0x000fea0003800000 */
.L_x_140:
[----:B------:R-:W-:Y:S01]  /*6980*/  @!P4 IMAD R85, R85, R137, R136 ;  /* 0x000000895555c224 */ /* 0x000fe200078e0288 */
[----:B------:R-:W-:Y:S04]  /*6990*/  BSSY B1, `(.L_x_142) ;  /* 0x0000006000017945 */ /* 0x000fe80003800000 */
[----:B------:R0:W-:Y:S01]  /*69a0*/  @!P4 STG.E.U8 desc[UR44][R4.64+0x39], R85 ;  /* 0x000039550400c986 */ /* 0x0001e2000c10112c */
[----:B------:R-:W-:Y:S05]  /*69b0*/  @P5 BRA `(.L_x_143) ;  /* 0x00000000000c5947 */ /* 0x000fea0003800000 */
[----:B--2---:R-:W0:Y:S02]  /*69c0*/  LDG.E.U8 R141, desc[UR44][R14.64+0x38] ;  /* 0x0000382c0e8d7981 */ /* 0x004e24000c1e1100 */
[----:B0-----:R-:W-:-:S05]  /*69d0*/  PRMT R3, R141, 0x8880, RZ ;  /* 0x000088808d037816 */ /* 0x001fca00000000ff */
[----:B------:R-:W-:-:S07]  /*69e0*/  IMAD R136, R3, R140, RZ ;  /* 0x0000008c03887224 */ /* 0x000fce00078e02ff */
.L_x_143:
[----:B------:R-:W-:Y:S05]  /*69f0*/  BSYNC B1 ;  /* 0x0000000000017941 */ /* 0x000fea0003800000 */
.L_x_142:
        /* <DEDUP_REMOVED lines=9> */
.L_x_145:
[----:B------:R-:W-:Y:S05]  /*6a90*/  BSYNC B1 ;  /* 0x0000000000017941 */ /* 0x000fea0003800000 */
.L_x_144:
[----:B------:R-:W-:Y:S01]  /*6aa0*/  @!P4 IMAD R87, R87, R137, R136 ;  /* 0x000000895757c224 */ /* 0x000fe200078e0288 */
[----:B------:R-:W-:Y:S04]  /*6ab0*/  BSSY B1, `(.L_x_146) ;  /* 0x0000006000017945 */ /* 0x000fe80003800000 */
[----:B------:R0:W-:Y:S01]  /*6ac0*/  @!P4 STG.E.U8 desc[UR44][R6.64+0x39], R87 ;  /* 0x000039570600c986 */ /* 0x0001e2000c10112c */
[----:B------:R-:W-:Y:S05]  /*6ad0*/  @P5 BRA `(.L_x_147) ;  /* 0x00000000000c5947 */ /* 0x000fea0003800000 */
[----:B--2---:R-:W0:Y:S02]  /*6ae0*/  LDG.E.U8 R141, desc[UR44][R20.64+0x30] ;  /* 0x0000302c148d7981 */ /* 0x004e24000c1e1100 */
[----:B0-----:R-:W-:-:S05]  /*6af0*/  PRMT R3, R141, 0x8880, RZ ;  /* 0x000088808d037816 */ /* 0x001fca00000000ff */
[----:B------:R-:W-:-:S07]  /*6b00*/  IMAD R136, R3, R140, RZ ;  /* 0x0000008c03887224 */ /* 0x000fce00078e02ff */
.L_x_147:
[----:B------:R-:W-:Y:S05]  /*6b10*/  BSYNC B1 ;  /* 0x0000000000017941 */ /* 0x000fea0003800000 */
.L_x_146:
        /* <DEDUP_REMOVED lines=9> */
.L_x_149:
[----:B------:R-:W-:Y:S05]  /*6bb0*/  BSYNC B1 ;  /* 0x0000000000017941 */ /* 0x000fea0003800000 */
.L_x_148:
[----:B------:R-:W-:Y:S01]  /*6bc0*/  @!P4 IMAD R73, R73, R137, R136 ;  /* 0x000000894949c224 */ /* 0x000fe200078e0288 */
[----:B------:R-:W-:Y:S04]  /*6bd0*/  BSSY B1, `(.L_x_150) ;  /* 0x0000006000017945 */ /* 0x000fe80003800000 */
[----:B------:R0:W-:Y:S01]  /*6be0*/  @!P4 STG.E.U8 desc[UR44][R10.64+0x31], R73 ;  /* 0x000031490a00c986 */ /* 0x0001e2000c10112c */
[----:B------:R-:W-:Y:S05]  /*6bf0*/  @P5 BRA `(.L_x_151) ;  /* 0x00000000000c5947 */ /* 0x000fea0003800000 */
[----:B--2---:R-:W0:Y:S02]  /*6c00*/  LDG.E.U8 R141, desc[UR44][R128.64+0x30] ;  /* 0x0000302c808d7981 */ /* 0x004e24000c1e1100 */
[----:B0-----:R-:W-:-:S05]  /*6c10*/  PRMT R3, R141, 0x8880, RZ ;  /* 0x000088808d037816 */ /* 0x001fca00000000ff */
[----:B------:R-:W-:-:S07]  /*6c20*/  IMAD R136, R3, R140, RZ ;  /* 0x0000008c03887224 */ /* 0x000fce00078e02ff */
.L_x_151:
[----:B------:R-:W-:Y:S05]  /*6c30*/  BSYNC B1 ;  /* 0x0000000000017941 */ /* 0x000fea0003800000 */
.L_x_150:
        /* <DEDUP_REMOVED lines=9> */
.L_x_153:
[----:B------:R-:W-:Y:S05]  /*6cd0*/  BSYNC B1 ;  /* 0x0000000000017941 */ /* 0x000fea0003800000 */
.L_x_152:
[----:B------:R-:W-:Y:S01]  /*6ce0*/  @!P4 IMAD R75, R75, R137, R136 ;  /* 0x000000894b4bc224 */ /* 0x000fe200078e0288 */
[----:B------:R-:W-:Y:S04]  /*6cf0*/  BSSY B1, `(.L_x_154) ;  /* 0x0000006000017945 */ /* 0x000fe80003800000 */
[----:B------:R0:W-:Y:S01]  /*6d00*/  @!P4 STG.E.U8 desc[UR44][R8.64+0x31], R75 ;  /* 0x0000314b0800c986 */ /* 0x0001e2000c10112c */
[----:B------:R-:W-:Y:S05]  /*6d10*/  @P5 BRA `(.L_x_155) ;  /* 0x00000000000c5947 */ /* 0x000fea0003800000 */
[----:B--2---:R-:W0:Y:S02]  /*6d20*/  LDG.E.U8 R141, desc[UR44][R20.64+0x38] ;  /* 0x0000382c148d7981 */ /* 0x004e24000c1e1100 */
[----:B0-----:R-:W-:-:S05]  /*6d30*/  PRMT R3, R141, 0x8880, RZ ;  /* 0x000088808d037816 */ /* 0x001fca00000000ff */
[----:B------:R-:W-:-:S07]  /*6d40*/  IMAD R136, R3, R140, RZ ;  /* 0x0000008c03887224 */ /* 0x000fce00078e02ff */
.L_x_155:
[----:B------:R-:W-:Y:S05]  /*6d50*/  BSYNC B1 ;  /* 0x0000000000017941 */ /* 0x000fea0003800000 */
.L_x_154:
        /* <DEDUP_REMOVED lines=9> */
.L_x_157:
[----:B------:R-:W-:Y:S05]  /*6df0*/  BSYNC B1 ;  /* 0x0000000000017941 */ /* 0x000fea0003800000 */
.L_x_156:
[----:B------:R-:W-:Y:S01]  /*6e00*/  @!P4 IMAD R77, R77, R137, R136 ;  /* 0x000000894d4dc224 */ /* 0x000fe200078e0288 */
[----:B------:R-:W-:Y:S04]  /*6e10*/  BSSY B1, `(.L_x_158) ;  /* 0x0000006000017945 */ /* 0x000fe80003800000 */
[----:B------:R0:W-:Y:S01]  /*6e20*/  @!P4 STG.E.U8 desc[UR44][R10.64+0x39], R77 ;  /* 0x0000394d0a00c986 */ /* 0x0001e2000c10112c */
[----:B------:R-:W-:Y:S05]  /*6e30*/  @P5 BRA `(.L_x_159) ;  /* 0x00000000000c5947 */ /* 0x000fea0003800000 */
[----:B--2---:R-:W0:Y:S02]  /*6e40*/  LDG.E.U8 R141, desc[UR44][R128.64+0x38] ;  /* 0x0000382c808d7981 */ /* 0x004e24000c1e1100 */
[----:B0-----:R-:W-:-:S05]  /*6e50*/  PRMT R3, R141, 0x8880, RZ ;  /* 0x000088808d037816 */ /* 0x001fca00000000ff */
[----:B------:R-:W-:-:S07]  /*6e60*/  IMAD R136, R3, R140, RZ ;  /* 0x0000008c03887224 */ /* 0x000fce00078e02ff */
.L_x_159:
[----:B------:R-:W-:Y:S05]  /*6e70*/  BSYNC B1 ;  /* 0x0000000000017941 */ /* 0x000fea0003800000 */
.L_x_158:
        /* <DEDUP_REMOVED lines=9> */
.L_x_161:
[----:B------:R-:W-:Y:S05]  /*6f10*/  BSYNC B1 ;  /* 0x0000000000017941 */ /* 0x000fea0003800000 */
.L_x_160:
[----:B------:R-:W-:Y:S01]  /*6f20*/  @!P4 IMAD R79, R79, R137, R136 ;  /* 0x000000894f4fc224 */ /* 0x000fe200078e0288 */
[----:B------:R-:W-:Y:S04]  /*6f30*/  BSSY B1, `(.L_x_162) ;  /* 0x0000006000017945 */ /* 0x000fe80003800000 */
[----:B------:R0:W-:Y:S01]  /*6f40*/  @!P4 STG.E.U8 desc[UR44][R8.64+0x39], R79 ;  /* 0x0000394f0800c986 */ /* 0x0001e2000c10112c */
[----:B------:R-:W-:Y:S05]  /*6f50*/  @P5 BRA `(.L_x_163) ;  /* 0x00000000000c5947 */ /* 0x000fea0003800000 */
[----:B--2---:R-:W0:Y:S02]  /*6f60*/  LDG.E.U8 R141, desc[UR44][R12.64+0x40] ;  /* 0x0000402c0c8d7981 */ /* 0x004e24000c1e1100 */
[----:B0-----:R-:W-:-:S05]  /*6f70*/  PRMT R3, R141, 0x8880, RZ ;  /* 0x000088808d037816 */ /* 0x001fca00000000ff */
[----:B------:R-:W-:-:S07]  /*6f80*/  IMAD R136, R3, R140, RZ ;  /* 0x0000008c03887224 */ /* 0x000fce00078e02ff */
.L_x_163:
[----:B------:R-:W-:Y:S05]  /*6f90*/  BSYNC B1 ;  /* 0x0000000000017941 */ /* 0x000fea0003800000 */
.L_x_162:
        /* <DEDUP_REMOVED lines=9> */
.L_x_165:
[----:B------:R-:W-:Y:S05]  /*7030*/  BSYNC B1 ;  /* 0x0000000000017941 */ /* 0x000fea0003800000 */
.L_x_164:
[----:B------:R-:W-:Y:S01]  /*7040*/  @!P4 IMAD R65, R65, R137, R136 ;  /* 0x000000894141c224 */ /* 0x000fe200078e0288 */
[----:B------:R-:W-:Y:S04]  /*7050*/  BSSY B1, `(.L_x_166) ;  /* 0x0000006000017945 */ /* 0x000fe80003800000 */
[----:B------:R0:W-:Y:S01]  /*7060*/  @!P4 STG.E.U8 desc[UR44][R4.64+0x41], R65 ;  /* 0x000041410400c986 */ /* 0x0001e2000c10112c */
[----:B------:R-:W-:Y:S05]  /*7070*/  @P5 BRA `(.L_x_167) ;  /* 0x00000000000c5947 */ /* 0x000fea0003800000 */
[----:B--2---:R-:W0:Y:S02]  /*7080*/  LDG.E.U8 R141, desc[UR44][R14.64+0x40] ;  /* 0x0000402c0e8d7981 */ /* 0x004e24000c1e1100 */
[----:B0-----:R-:W-:-:S05]  /*7090*/  PRMT R3, R141, 0x8880, RZ ;  /* 0x000088808d037816 */ /* 0x001fca00000000ff */
[----:B------:R-:W-:-:S07]  /*70a0*/  IMAD R136, R3, R140, RZ ;  /* 0x0000008c03887224 */ /* 0x000fce00078e02ff */
.L_x_167:
[----:B------:R-:W-:Y:S05]  /*70b0*/  BSYNC B1 ;  /* 0x0000000000017941 */ /* 0x000fea0003800000 */
.L_x_166:
        /* <DEDUP_REMOVED lines=9> */
.L_x_169:
[----:B------:R-:W-:Y:S05]  /*7150*/  BSYNC B1 ;  /* 0x0000000000017941 */ /* 0x000fea0003800000 */
.L_x_168:
[----:B------:R-:W-:Y:S01]  /*7160*/  @!P4 IMAD R67, R67, R137, R136 ;  /* 0x000000894343c224 */ /* 0x000fe200078e0288 */
[----:B------:R-:W-:Y:S04]  /*7170*/  BSSY B1, `(.L_x_170) ;  /* 0x0000006000017945 */ /* 0x000fe80003800000 */
[----:B------:R0:W-:Y:S01]  /*7180*/  @!P4 STG.E.U8 desc[UR44][R6.64+0x41], R67 ;  /* 0x000041430600c986 */ /* 0x0001e2000c10112c */
[----:B------:R-:W-:Y:S05]  /*7190*/  @P5 BRA `(.L_x_171) ;  /* 0x00000000000c5947 */ /* 0x000fea0003800000 */
[----:B--2---:R-:W0:Y:S02]  /*71a0*/  LDG.E.U8 R141, desc[UR44][R12.64+0x48] ;  /* 0x0000482c0c8d7981 */ /* 0x004e24000c1e1100 */
[----:B0-----:R-:W-:-:S05]  /*71b0*/  PRMT R3, R141, 0x8880, RZ ;  /* 0x000088808d037816 */ /* 0x001fca00000000ff */
[----:B------:R-:W-:-:S07]  /*71c0*/  IMAD R136, R3, R140, RZ ;  /* 0x0000008c03887224 */ /* 0x000fce00078e02ff */
.L_x_171:
[----:B------:R-:W-:Y:S05]  /*71d0*/  BSYNC B1 ;  /* 0x0000000000017941 */ /* 0x000fea0003800000 */
.L_x_170:
        /* <DEDUP_REMOVED lines=9> */
.L_x_173:
[----:B------:R-:W-:Y:S05]  /*7270*/  BSYNC B1 ;  /* 0x0000000000017941 */ /* 0x000fea0003800000 */
.L_x_172:
[----:B------:R-:W-:Y:S01]  /*7280*/  @!P4 IMAD R69, R69, R137, R136 ;  /* 0x000000894545c224 */ /* 0x000fe200078e0288 */
[----:B------:R-:W-:Y:S04]  /*7290*/  BSSY B1, `(.L_x_174) ;  /* 0x0000006000017945 */ /* 0x000fe80003800000 */
[----:B------:R0:W-:Y:S01]  /*72a0*/  @!P4 STG.E.U8 desc[UR44][R4.64+0x49], R69 ;  /* 0x000049450400c986 */ /* 0x0001e2000c10112c */
[----:B------:R-:W-:Y:S05]  /*72b0*/  @P5 BRA `(.L_x_175) ;  /* 0x00000000000c5947 */ /* 0x000fea0003800000 */
[----:B--2---:R-:W0:Y:S02]  /*72c0*/  LDG.E.U8 R141, desc[UR44][R14.64+0x48] ;  /* 0x0000482c0e8d7981 */ /* 0x004e24000c1e1100 */
[----:B0-----:R-:W-:-:S05]  /*72d0*/  PRMT R3, R141, 0x8880, RZ ;  /* 0x000088808d037816 */ /* 0x001fca00000000ff */
[----:B------:R-:W-:-:S07]  /*72e0*/  IMAD R136, R3, R140, RZ ;  /* 0x0000008c03887224 */ /* 0x000fce00078e02ff */
.L_x_175:
[----:B------:R-:W-:Y:S05]  /*72f0*/  BSYNC B1 ;  /* 0x0000000000017941 */ /* 0x000fea0003800000 */
.L_x_174:
        /* <DEDUP_REMOVED lines=9> */
.L_x_177:
[----:B------:R-:W-:Y:S05]  /*7390*/  BSYNC B1 ;  /* 0x0000000000017941 */ /* 0x000fea0003800000 */
.L_x_176:
[----:B------:R-:W-:Y:S01]  /*73a0*/  @!P4 IMAD R71, R71, R137, R136 ;  /* 0x000000894747c224 */ /* 0x000fe200078e0288 */
[----:B------:R-:W-:Y:S04]  /*73b0*/  BSSY B1, `(.L_x_178) ;  /* 0x0000006000017945 */ /* 0x000fe80003800000 */
[----:B------:R0:W-:Y:S01]  /*73c0*/  @!P4 STG.E.U8 desc[UR44][R6.64+0x49], R71 ;  /* 0x000049470600c986 */ /* 0x0001e2000c10112c */
[----:B------:R-:W-:Y:S05]  /*73d0*/  @P5 BRA `(.L_x_179) ;  /* 0x00000000000c5947 */ /* 0x000fea0003800000 */
[----:B--2---:R-:W0:Y:S02]  /*73e0*/  LDG.E.U8 R141, desc[UR44][R20.64+0x40] ;  /* 0x0000402c148d7981 */ /* 0x004e24000c1e1100 */
[----:B0-----:R-:W-:-:S05]  /*73f0*/  PRMT R3, R141, 0x8880, RZ ;  /* 0x000088808d037816 */ /* 0x001fca00000000ff */
[----:B------:R-:W-:-:S07]  /*7400*/  IMAD R136, R3, R140, RZ ;  /* 0x0000008c03887224 */ /* 0x000fce00078e02ff */
.L_x_179:
[----:B------:R-:W-:Y:S05]  /*7410*/  BSYNC B1 ;  /* 0x0000000000017941 */ /* 0x000fea0003800000 */
.L_x_178:
        /* <DEDUP_REMOVED lines=9> */
.L_x_181:
[----:B------:R-:W-:Y:S05]  /*74b0*/  BSYNC B1 ;  /* 0x0000000000017941 */ /* 0x000fea0003800000 */
.L_x_180:
[----:B------:R-:W-:Y:S01]  /*74c0*/  @!P4 IMAD R57, R57, R137, R136 ;  /* 0x000000893939c224 */ /* 0x000fe200078e0288 */
[----:B------:R-:W-:Y:S04]  /*74d0*/  BSSY B1, `(.L_x_182) ;  /* 0x0000006000017945 */ /* 0x000fe80003800000 */
[----:B------:R0:W-:Y:S01]  /*74e0*/  @!P4 STG.E.U8 desc[UR44][R10.64+0x41], R57 ;  /* 0x000041390a00c986 */ /* 0x0001e2000c10112c */
[----:B------:R-:W-:Y:S05]  /*74f0*/  @P5 BRA `(.L_x_183) ;  /* 0x00000000000c5947 */ /* 0x000fea0003800000 */
[----:B--2---:R-:W0:Y:S02]  /*7500*/  LDG.E.U8 R141, desc[UR44][R128.64+0x40] ;  /* 0x0000402c808d7981 */ /* 0x004e24000c1e1100 */
[----:B0-----:R-:W-:-:S05]  /*7510*/  PRMT R3, R141, 0x8880, RZ ;  /* 0x000088808d037816 */ /* 0x001fca00000000ff */
[----:B------:R-:W-:-:S07]  /*7520*/  IMAD R136, R3, R140, RZ ;  /* 0x0000008c03887224 */ /* 0x000fce00078e02ff */
.L_x_183:
[----:B------:R-:W-:Y:S05]  /*7530*/  BSYNC B1 ;  /* 0x0000000000017941 */ /* 0x000fea0003800000 */
.L_x_182:
        /* <DEDUP_REMOVED lines=9> */
.L_x_185:
[----:B------:R-:W-:Y:S05]  /*75d0*/  BSYNC B1 ;  /* 0x0000000000017941 */ /* 0x000fea0003800000 */
.L_x_184:
[----:B------:R-:W-:Y:S01]  /*75e0*/  @!P4 IMAD R59, R59, R137, R136 ;  /* 0x000000893b3bc224 */ /* 0x000fe200078e0288 */
[----:B------:R-:W-:Y:S04]  /*75f0*/  BSSY B1, `(.L_x_186) ;  /* 0x0000006000017945 */ /* 0x000fe80003800000 */
[----:B------:R0:W-:Y:S01]  /*7600*/  @!P4 STG.E.U8 desc[UR44][R8.64+0x41], R59 ;  /* 0x0000413b0800c986 */ /* 0x0001e2000c10112c */
[----:B------:R-:W-:Y:S05]  /*7610*/  @P5 BRA `(.L_x_187) ;  /* 0x00000000000c5947 */ /* 0x000fea0003800000 */
[----:B--2---:R-:W0:Y:S02]  /*7620*/  LDG.E.U8 R141, desc[UR44][R20.64+0x48] ;  /* 0x0000482c148d7981 */ /* 0x004e24000c1e1100 */
[----:B0-----:R-:W-:-:S05]  /*7630*/  PRMT R3, R141, 0x8880, RZ ;  /* 0x000088808d037816 */ /* 0x001fca00000000ff */
[----:B------:R-:W-:-:S07]  /*7640*/  IMAD R136, R3, R140, RZ ;  /* 0x0000008c03887224 */ /* 0x000fce00078e02ff */
.L_x_187:
[----:B------:R-:W-:Y:S05]  /*7650*/  BSYNC B1 ;  /* 0x0000000000017941 */ /* 0x000fea0003800000 */
.L_x_186:
        /* <DEDUP_REMOVED lines=9> */
.L_x_189:
[----:B------:R-:W-:Y:S05]  /*76f0*/  BSYNC B1 ;  /* 0x0000000000017941 */ /* 0x000fea0003800000 */
.L_x_188:
[----:B------:R-:W-:Y:S01]  /*7700*/  @!P4 IMAD R61, R61, R137, R136 ;  /* 0x000000893d3dc224 */ /* 0x000fe200078e0288 */
[----:B------:R-:W-:Y:S04]  /*7710*/  BSSY B1, `(.L_x_190) ;  /* 0x0000006000017945 */ /* 0x000fe80003800000 */
[----:B------:R0:W-:Y:S01]  /*7720*/  @!P4 STG.E.U8 desc[UR44][R10.64+0x49], R61 ;  /* 0x0000493d0a00c986 */ /* 0x0001e2000c10112c */
[----:B------:R-:W-:Y:S05]  /*7730*/  @P5 BRA `(.L_x_191) ;  /* 0x00000000000c5947 */ /* 0x000fea0003800000 */
[----:B--2---:R-:W0:Y:S02]  /*7740*/  LDG.E.U8 R141, desc[UR44][R128.64+0x48] ;  /* 0x0000482c808d7981 */ /* 0x004e24000c1e1100 */
[----:B0-----:R-:W-:-:S05]  /*7750*/  PRMT R3, R141, 0x8880, RZ ;  /* 0x000088808d037816 */ /* 0x001fca00000000ff */
[----:B------:R-:W-:-:S07]  /*7760*/  IMAD R136, R3, R140, RZ ;  /* 0x0000008c03887224 */ /* 0x000fce00078e02ff */
.L_x_191:
[----:B------:R-:W-:Y:S05]  /*7770*/  BSYNC B1 ;  /* 0x0000000000017941 */ /* 0x000fea0003800000 */
.L_x_190:
        /* <DEDUP_REMOVED lines=9> */
.L_x_193:
[----:B------:R-:W-:Y:S05]  /*7810*/  BSYNC B1 ;  /* 0x0000000000017941 */ /* 0x000fea0003800000 */
.L_x_192:
[----:B------:R-:W-:Y:S01]  /*7820*/  @!P4 IMAD R63, R63, R137, R136 ;  /* 0x000000893f3fc224 */ /* 0x000fe200078e0288 */
[----:B------:R-:W-:Y:S04]  /*7830*/  BSSY B1, `(.L_x_194) ;  /* 0x0000006000017945 */ /* 0x000fe80003800000 */
[----:B------:R0:W-:Y:S01]  /*7840*/  @!P4 STG.E.U8 desc[UR44][R8.64+0x49], R63 ;  /* 0x0000493f0800c986 */ /* 0x0001e2000c10112c */
[----:B------:R-:W-:Y:S05]  /*7850*/  @P5 BRA `(.L_x_195) ;  /* 0x00000000000c5947 */ /* 0x000fea0003800000 */
[----:B--2---:R-:W0:Y:S02]  /*7860*/  LDG.E.U8 R141, desc[UR44][R12.64+0x50] ;  /* 0x0000502c0c8d7981 */ /* 0x004e24000c1e1100 */
[----:B0-----:R-:W-:-:S05]  /*7870*/  PRMT R3, R141, 0x8880, RZ ;  /* 0x000088808d037816 */ /* 0x001fca00000000ff */
[----:B------:R-:W-:-:S07]  /*7880*/  IMAD R136, R3, R140, RZ ;  /* 0x0000008c03887224 */ /* 0x000fce00078e02ff */
.L_x_195:
[----:B------:R-:W-:Y:S05]  /*7890*/  BSYNC B1 ;  /* 0x0000000000017941 */ /* 0x000fea0003800000 */
.L_x_194:
        /* <DEDUP_REMOVED lines=9> */
.L_x_197:
[----:B------:R-:W-:Y:S05]  /*7930*/  BSYNC B1 ;  /* 0x0000000000017941 */ /* 0x000fea0003800000 */
.L_x_196:
[----:B------:R-:W-:Y:S01]  /*7940*/  @!P4 IMAD R49, R49, R137, R136 ;  /* 0x000000893131c224 */ /* 0x000fe200078e0288 */
[----:B------:R-:W-:Y:S04]  /*7950*/  BSSY B1, `(.L_x_198) ;  /* 0x0000006000017945 */ /* 0x000fe80003800000 */
[----:B------:R0:W-:Y:S01]  /*7960*/  @!P4 STG.E.U8 desc[UR44][R4.64+0x51], R49 ;  /* 0x000051310400c986 */ /* 0x0001e2000c10112c */
[----:B------:R-:W-:Y:S05]  /*7970*/  @P5 BRA `(.L_x_199) ;  /* 0x00000000000c5947 */ /* 0x000fea0003800000 */
[----:B--2---:R-:W0:Y:S02]  /*7980*/  LDG.E.U8 R141, desc[UR44][R14.64+0x50] ;  /* 0x0000502c0e8d7981 */ /* 0x004e24000c1e1100 */
[----:B0-----:R-:W-:-:S05]  /*7990*/  PRMT R3, R141, 0x8880, RZ ;  /* 0x000088808d037816 */ /* 0x001fca00000000ff */
[----:B------:R-:W-:-:S07]  /*79a0*/  IMAD R136, R3, R140, RZ ;  /* 0x0000008c03887224 */ /* 0x000fce00078e02ff */
.L_x_199:
[----:B------:R-:W-:Y:S05]  /*79b0*/  BSYNC B1 ;  /* 0x0000000000017941 */ /* 0x000fea0003800000 */
.L_x_198:
        /* <DEDUP_REMOVED lines=9> */
.L_x_201:
[----:B------:R-:W-:Y:S05]  /*7a50*/  BSYNC B1 ;  /* 0x0000000000017941 */ /* 0x000fea0003800000 */
.L_x_200:
[----:B------:R-:W-:Y:S01]  /*7a60*/  @!P4 IMAD R51, R51, R137, R136 ;  /* 0x000000893333c224 */ /* 0x000fe200078e0288 */
[----:B------:R-:W-:Y:S04]  /*7a70*/  BSSY B1, `(.L_x_202) ;  /* 0x0000006000017945 */ /* 0x000fe80003800000 */
[----:B------:R0:W-:Y:S01]  /*7a80*/  @!P4 STG.E.U8 desc[UR44][R6.64+0x51], R51 ;  /* 0x000051330600c986 */ /* 0x0001e2000c10112c */
[----:B------:R-:W-:Y:S05]  /*7a90*/  @P5 BRA `(.L_x_203) ;  /* 0x00000000000c5947 */ /* 0x000fea0003800000 */
[----:B--2---:R-:W0:Y:S02]  /*7aa0*/  LDG.E.U8 R141, desc[UR44][R12.64+0x58] ;  /* 0x0000582c0c8d7981 */ /* 0x004e24000c1e1100 */
[----:B0-----:R-:W-:-:S05]  /*7ab0*/  PRMT R3, R141, 0x8880, RZ ;  /* 0x000088808d037816 */ /* 0x001fca00000000ff */
[----:B------:R-:W-:-:S07]  /*7ac0*/  IMAD R136, R3, R140, RZ ;  /* 0x0000008c03887224 */ /* 0x000fce00078e02ff */
.L_x_203:
[----:B------:R-:W-:Y:S05]  /*7ad0*/  BSYNC B1 ;  /* 0x0000000000017941 */ /* 0x000fea0003800000 */
.L_x_202:
        /* <DEDUP_REMOVED lines=9> */
.L_x_205:
[----:B------:R-:W-:Y:S05]  /*7b70*/  BSYNC B1 ;  /* 0x0000000000017941 */ /* 0x000fea0003800000 */
.L_x_204:
[----:B------:R-:W-:Y:S01]  /*7b80*/  @!P4 IMAD R53, R53, R137, R136 ;  /* 0x000000893535c224 */ /* 0x000fe200078e0288 */
[----:B------:R-:W-:Y:S04]  /*7b90*/  BSSY B1, `(.L_x_206) ;  /* 0x0000006000017945 */ /* 0x000fe80003800000 */
[----:B------:R0:W-:Y:S01]  /*7ba0*/  @!P4 STG.E.U8 desc[UR44][R4.64+0x59], R53 ;  /* 0x000059350400c986 */ /* 0x0001e2000c10112c */
[----:B------:R-:W-:Y:S05]  /*7bb0*/  @P5 BRA `(.L_x_207) ;  /* 0x00000000000c5947 */ /* 0x000fea0003800000 */
[----:B--2---:R-:W0:Y:S02]  /*7bc0*/  LDG.E.U8 R141, desc[UR44][R14.64+0x58] ;  /* 0x0000582c0e8d7981 */ /* 0x004e24000c1e1100 */
[----:B0-----:R-:W-:-:S05]  /*7bd0*/  PRMT R3, R141, 0x8880, RZ ;  /* 0x000088808d037816 */ /* 0x001fca00000000ff */
[----:B------:R-:W-:-:S07]  /*7be0*/  IMAD R136, R3, R140, RZ ;  /* 0x0000008c03887224 */ /* 0x000fce00078e02ff */
.L_x_207:
[----:B------:R-:W-:Y:S05]  /*7bf0*/  BSYNC B1 ;  /* 0x0000000000017941 */ /* 0x000fea0003800000 */
.L_x_206:
        /* <DEDUP_REMOVED lines=9> */
.L_x_209:
[----:B------:R-:W-:Y:S05]  /*7c90*/  BSYNC B1 ;  /* 0x0000000000017941 */ /* 0x000fea0003800000 */
.L_x_208:
[----:B------:R-:W-:Y:S01]  /*7ca0*/  @!P4 IMAD R55, R55, R137, R136 ;  /* 0x000000893737c224 */ /* 0x000fe200078e0288 */
[----:B------:R-:W-:Y:S04]  /*7cb0*/  BSSY B1, `(.L_x_210) ;  /* 0x0000006000017945 */ /* 0x000fe80003800000 */
[----:B------:R0:W-:Y:S01]  /*7cc0*/  @!P4 STG.E.U8 desc[UR44][R6.64+0x59], R55 ;  /* 0x000059370600c986 */ /* 0x0001e2000c10112c */
[----:B------:R-:W-:Y:S05]  /*7cd0*/  @P5 BRA `(.L_x_211) ;  /* 0x00000000000c5947 */ /* 0x000fea0003800000 */
[----:B--2---:R-:W0:Y:S02]  /*7ce0*/  LDG.E.U8 R141, desc[UR44][R20.64+0x50] ;  /* 0x0000502c148d7981 */ /* 0x004e24000c1e1100 */
[----:B0-----:R-:W-:-:S05]  /*7cf0*/  PRMT R3, R141, 0x8880, RZ ;  /* 0x000088808d037816 */ /* 0x001fca00000000ff */
[----:B------:R-:W-:-:S07]  /*7d00*/  IMAD R136, R3, R140, RZ ;  /* 0x0000008c03887224 */ /* 0x000fce00078e02ff */
.L_x_211:
[----:B------:R-:W-:Y:S05]  /*7d10*/  BSYNC B1 ;  /* 0x0000000000017941 */ /* 0x000fea0003800000 */
.L_x_210:
        /* <DEDUP_REMOVED lines=9> */
.L_x_213:
[----:B------:R-:W-:Y:S05]  /*7db0*/  BSYNC B1 ;  /* 0x0000000000017941 */ /* 0x000fea0003800000 */
.L_x_212:
[----:B------:R-:W-:Y:S01]  /*7dc0*/  @!P4 IMAD R41, R41, R137, R136 ;  /* 0x000000892929c224 */ /* 0x000fe200078e0288 */
[----:B------:R-:W-:Y:S04]  /*7dd0*/  BSSY B1, `(.L_x_214) ;  /* 0x0000006000017945 */ /* 0x000fe80003800000 */
[----:B------:R0:W-:Y:S01]  /*7de0*/  @!P4 STG.E.U8 desc[UR44][R10.64+0x51], R41 ;  /* 0x000051290a00c986 */ /* 0x0001e2000c10112c */
[----:B------:R-:W-:Y:S05]  /*7df0*/  @P5 BRA `(.L_x_215) ;  /* 0x00000000000c5947 */ /* 0x000fea0003800000 */
[----:B--2---:R-:W0:Y:S02]  /*7e00*/  LDG.E.U8 R141, desc[UR44][R128.64+0x50] ;  /* 0x0000502c808d7981 */ /* 0x004e24000c1e1100 */
[----:B0-----:R-:W-:-:S05]  /*7e10*/  PRMT R3, R141, 0x8880, RZ ;  /* 0x000088808d037816 */ /* 0x001fca00000000ff */
[----:B------:R-:W-:-:S07]  /*7e20*/  IMAD R136, R3, R140, RZ ;  /* 0x0000008c03887224 */ /* 0x000fce00078e02ff */
.L_x_215:
[----:B------:R-:W-:Y:S05]  /*7e30*/  BSYNC B1 ;  /* 0x0000000000017941 */ /* 0x000fea0003800000 */
.L_x_214:
        /* <DEDUP_REMOVED lines=9> */
.L_x_217:
[----:B------:R-:W-:Y:S05]  /*7ed0*/  BSYNC B1 ;  /* 0x0000000000017941 */ /* 0x000fea0003800000 */
.L_x_216:
[----:B------:R-:W-:Y:S01]  /*7ee0*/  @!P4 IMAD R43, R43, R137, R136 ;  /* 0x000000892b2bc224 */ /* 0x000fe200078e0288 */
[----:B------:R-:W-:Y:S04]  /*7ef0*/  BSSY B1, `(.L_x_218) ;  /* 0x0000006000017945 */ /* 0x000fe80003800000 */
[----:B------:R0:W-:Y:S01]  /*7f00*/  @!P4 STG.E.U8 desc[UR44][R8.64+0x51], R43 ;  /* 0x0000512b0800c986 */ /* 0x0001e2000c10112c */
[----:B------:R-:W-:Y:S05]  /*7f10*/  @P5 BRA `(.L_x_219) ;  /* 0x00000000000c5947 */ /* 0x000fea0003800000 */
[----:B--2---:R-:W0:Y:S02]  /*7f20*/  LDG.E.U8 R141, desc[UR44][R20.64+0x58] ;  /* 0x0000582c148d7981 */ /* 0x004e24000c1e1100 */
[----:B0-----:R-:W-:-:S05]  /*7f30*/  PRMT R3, R141, 0x8880, RZ ;  /* 0x000088808d037816 */ /* 0x001fca00000000ff */
[----:B------:R-:W-:-:S07]  /*7f40*/  IMAD R136, R3, R140, RZ ;  /* 0x0000008c03887224 */ /* 0x000fce00078e02ff */
.L_x_219:
[----:B------:R-:W-:Y:S05]  /*7f50*/  BSYNC B1 ;  /* 0x0000000000017941 */ /* 0x000fea0003800000 */
.L_x_218:
        /* <DEDUP_REMOVED lines=9> */
.L_x_221:
[----:B------:R-:W-:Y:S05]  /*7ff0*/  BSYNC B1 ;  /* 0x0000000000017941 */ /* 0x000fea0003800000 */
.L_x_220:
[----:B------:R-:W-:Y:S01]  /*8000*/  @!P4 IMAD R45, R45, R137, R136 ;  /* 0x000000892d2dc224 */ /* 0x000fe200078e0288 */
[----:B------:R-:W-:Y:S04]  /*8010*/  BSSY B1, `(.L_x_222) ;  /* 0x0000006000017945 */ /* 0x000fe80003800000 */
[----:B------:R0:W-:Y:S01]  /*8020*/  @!P4 STG.E.U8 desc[UR44][R10.64+0x59], R45 ;  /* 0x0000592d0a00c986 */ /* 0x0001e2000c10112c */
[----:B------:R-:W-:Y:S05]  /*8030*/  @P5 BRA `(.L_x_223) ;  /* 0x00000000000c5947 */ /* 0x000fea0003800000 */
[----:B--2---:R-:W0:Y:S02]  /*8040*/  LDG.E.U8 R141, desc[UR44][R128.64+0x58] ;  /* 0x0000582c808d7981 */ /* 0x004e24000c1e1100 */
[----:B0-----:R-:W-:-:S05]  /*8050*/  PRMT R3, R141, 0x8880, RZ ;  /* 0x000088808d037816 */ /* 0x001fca00000000ff */
[----:B------:R-:W-:-:S07]  /*8060*/  IMAD R136, R3, R140, RZ ;  /* 0x0000008c03887224 */ /* 0x000fce00078e02ff */
.L_x_223:
[----:B------:R-:W-:Y:S05]  /*8070*/  BSYNC B1 ;  /* 0x0000000000017941 */ /* 0x000fea0003800000 */
.L_x_222:
        /* <DEDUP_REMOVED lines=9> */
.L_x_225:
[----:B------:R-:W-:Y:S05]  /*8110*/  BSYNC B1 ;  /* 0x0000000000017941 */ /* 0x000fea0003800000 */
.L_x_224:
[----:B------:R-:W-:Y:S01]  /*8120*/  @!P4 IMAD R47, R47, R137, R136 ;  /* 0x000000892f2fc224 */ /* 0x000fe200078e0288 */
[----:B------:R-:W-:Y:S04]  /*8130*/  BSSY B1, `(.L_x_226) ;  /* 0x0000006000017945 */ /* 0x000fe80003800000 */
[----:B------:R0:W-:Y:S01]  /*8140*/  @!P4 STG.E.U8 desc[UR44][R8.64+0x59], R47 ;  /* 0x0000592f0800c986 */ /* 0x0001e2000c10112c */
[----:B------:R-:W-:Y:S05]  /*8150*/  @P5 BRA `(.L_x_227) ;  /* 0x00000000000c5947 */ /* 0x000fea0003800000 */
[----:B--2---:R-:W0:Y:S02]  /*8160*/  LDG.E.U8 R141, desc[UR44][R12.64+0x60] ;  /* 0x0000602c0c8d7981 */ /* 0x004e24000c1e1100 */
[----:B0-----:R-:W-:-:S05]  /*8170*/  PRMT R3, R141, 0x8880, RZ ;  /* 0x000088808d037816 */ /* 0x001fca00000000ff */
[----:B------:R-:W-:-:S07]  /*8180*/  IMAD R136, R3, R140, RZ ;  /* 0x0000008c03887224 */ /* 0x000fce00078e02ff */
.L_x_227:
[----:B------:R-:W-:Y:S05]  /*8190*/  BSYNC B1 ;  /* 0x0000000000017941 */ /* 0x000fea0003800000 */
.L_x_226:
        /* <DEDUP_REMOVED lines=9> */
.L_x_229:
[----:B------:R-:W-:Y:S05]  /*8230*/  BSYNC B1 ;  /* 0x0000000000017941 */ /* 0x000fea0003800000 */
.L_x_228:
[----:B------:R-:W-:Y:S01]  /*8240*/  @!P4 IMAD R33, R33, R137, R136 ;  /* 0x000000892121c224 */ /* 0x000fe200078e0288 */
[----:B------:R-:W-:Y:S04]  /*8250*/  BSSY B1, `(.L_x_230) ;  /* 0x0000006000017945 */ /* 0x000fe80003800000 */
[----:B------:R0:W-:Y:S01]  /*8260*/  @!P4 STG.E.U8 desc[UR44][R4.64+0x61], R33 ;  /* 0x000061210400c986 */ /* 0x0001e2000c10112c */
[----:B------:R-:W-:Y:S05]  /*8270*/  @P5 BRA `(.L_x_231) ;  /* 0x00000000000c5947 */ /* 0x000fea0003800000 */
[----:B--2---:R-:W0:Y:S02]  /*8280*/  LDG.E.U8 R141, desc[UR44][R14.64+0x60] ;  /* 0x0000602c0e8d7981 */ /* 0x004e24000c1e1100 */
[----:B0-----:R-:W-:-:S05]  /*8290*/  PRMT R3, R141, 0x8880, RZ ;  /* 0x000088808d037816 */ /* 0x001fca00000000ff */
[----:B------:R-:W-:-:S07]  /*82a0*/  IMAD R136, R3, R140, RZ ;  /* 0x0000008c03887224 */ /* 0x000fce00078e02ff */
.L_x_231:
[----:B------:R-:W-:Y:S05]  /*82b0*/  BSYNC B1 ;  /* 0x0000000000017941 */ /* 0x000fea0003800000 */
.L_x_230:
[----:B------:R-:W-:Y:S01]  /*82c0*/  ISETP.LT.OR P4, PT, R0, 0x62, !P0 ;  /* 0x000000620000780c */ /* 0x000fe20004781670 */
[----:B0-----:R-:W-:Y:S01]  /*82d0*/  @!P5 IMAD R3, R34, R137, R136 ;  /* 0x000000892203d224 */ /* 0x001fe200078e0288 */
[----:B------:R-:W-:Y:S04]  /*82e0*/  BSSY B1, `(.L_x_232) ;  /* 0x0000008000017945 */ /* 0x000fe80003800000 */
[----:B------:R0:W-:Y:S01]  /*82f0*/  @!P5 STG.E.U8 desc[UR44][R6.64+0x60], R3 ;  /* 0x000060030600d986 */ /* 0x0001e2000c10112c */
[C---:B------:R-:W-:Y:S02]  /*8300*/  ISETP.LT.OR P5, PT, R0.reuse, 0x69, !P3 ;  /* 0x000000690000780c */ /* 0x040fe40005fa1670 */
[----:B------:R-:W-:-:S04]  /*8310*/  ISETP.LT.OR P3, PT, R0, 0x6a, !P3 ;  /* 0x0000006a0000780c */ /* 0x000fc80005f61670 */
[----:B------:R-:W-:Y:S09]  /*8320*/  @P4 BRA `(.L_x_233) ;  /* 0x00000000000c4947 */ /* 0x000ff20003800000 */
[----:B--2---:R-:W0:Y:S02]  /*8330*/  LDG.E.U8 R141, desc[UR44][R14.64+0x61] ;  /* 0x0000612c0e8d7981 */ /* 0x004e24000c1e1100 */
[----:B0-----:R-:W-:-:S05]  /*8340*/  PRMT R3, R141, 0x8880, RZ ;  /* 0x000088808d037816 */ /* 0x001fca00000000ff */
[----:B------:R-:W-:-:S07]  /*8350*/  IMAD R136, R3, R140, RZ ;  /* 0x0000008c03887224 */ /* 0x000fce00078e02ff */
.L_x_233:
[----:B------:R-:W-:Y:S05]  /*8360*/  BSYNC B1 ;  /* 0x0000000000017941 */ /* 0x000fea0003800000 */
.L_x_232:
[----:B------:R-:W-:Y:S01]  /*8370*/  @!P4 IMAD R35, R35, R137, R136 ;  /* 0x000000892323c224 */ /* 0x000fe200078e0288 */
[----:B------:R-:W-:Y:S04]  /*8380*/  BSSY B1, `(.L_x_234) ;  /* 0x0000006000017945 */ /* 0x000fe80003800000 */
[----:B------:R0:W-:Y:S01]  /*8390*/  @!P4 STG.E.U8 desc[UR44][R6.64+0x61], R35 ;  /* 0x000061230600c986 */ /* 0x0001e2000c10112c */
[----:B------:R-:W-:Y:S05]  /*83a0*/  @P5 BRA `(.L_x_235) ;  /* 0x00000000000c5947 */ /* 0x000fea0003800000 */
[----:B--2---:R-:W0:Y:S02]  /*83b0*/  LDG.E.U8 R141, desc[UR44][R12.64+0x68] ;  /* 0x0000682c0c8d7981 */ /* 0x004e24000c1e1100 */
[----:B0-----:R-:W-:-:S05]  /*83c0*/  PRMT R3, R141, 0x8880, RZ ;  /* 0x000088808d037816 */ /* 0x001fca00000000ff */
[----:B------:R-:W-:-:S07]  /*83d0*/  IMAD R136, R3, R140, RZ ;  /* 0x0000008c03887224 */ /* 0x000fce00078e02ff */
.L_x_235:
[----:B------:R-:W-:Y:S05]  /*83e0*/  BSYNC B1 ;  /* 0x0000000000017941 */ /* 0x000fea0003800000 */
.L_x_234:
[----:B0-----:R-:W-:Y:S01]  /*83f0*/  @!P5 IMAD R3, R36, R137, R136 ;  /* 0x000000892403d224 */ /* 0x001fe200078e0288 */
[----:B------:R-:W-:Y:S04]  /*8400*/  BSSY B1, `(.L_x_236) ;  /* 0x0000006000017945 */ /* 0x000fe80003800000 */
[----:B------:R0:W-:Y:S01]  /*8410*/  @!P5 STG.E.U8 desc[UR44][R4.64+0x68], R3 ;  /* 0x000068030400d986 */ /* 0x0001e2000c10112c */
[----:B------:R-:W-:Y:S05]  /*8420*/  @P3 BRA `(.L_x_237) ;  /* 0x00000000000c3947 */ /* 0x000fea0003800000 */
[----:B--2---:R-:W0:Y:S02]  /*8430*/  LDG.E.U8 R141, desc[UR44][R12.64+0x69] ;  /* 0x0000692c0c8d7981 */ /* 0x004e24000c1e1100 */
[----:B0-----:R-:W-:-:S05]  /*8440*/  PRMT R3, R141, 0x8880, RZ ;  /* 0x000088808d037816 */ /* 0x001fca00000000ff */
[----:B------:R-:W-:-:S07]  /*8450*/  IMAD R136, R3, R140, RZ ;  /* 0x0000008c03887224 */ /* 0x000fce00078e02ff */
.L_x_237:
[----:B------:R-:W-:Y:S05]  /*8460*/  BSYNC B1 ;  /* 0x0000000000017941 */ /* 0x000fea0003800000 */
.L_x_236:
[C---:B------:R-:W-:Y:S01]  /*8470*/  ISETP.LT.OR P4, PT, R0.reuse, 0x69, !P0 ;  /* 0x000000690000780c */ /* 0x040fe20004781670 */
[----:B------:R-:W-:Y:S01]  /*8480*/  @!P3 IMAD R37, R37, R137, R136 ;  /* 0x000000892525b224 */ /* 0x000fe200078e0288 */
[----:B------:R-:W-:Y:S01]  /*8490*/  BSSY B1, `(.L_x_238) ;  /* 0x0000009000017945 */ /* 0x000fe20003800000 */
[C---:B------:R-:W-:Y:S02]  /*84a0*/  ISETP.LT.OR P0, PT, R0.reuse, 0x6a, !P0 ;  /* 0x0000006a0000780c */ /* 0x040fe40004701670 */
[C---:B------:R-:W-:Y:S01]  /*84b0*/  ISETP.LT.OR P5, PT, R0.reuse, 0x61, !P1 ;  /* 0x000000610000780c */ /* 0x040fe20004fa1670 */
[----:B------:R0:W-:Y:S01]  /*84c0*/  @!P3 STG.E.U8 desc[UR44][R4.64+0x69], R37 ;  /* 0x000069250400b986 */ /* 0x0001e2000c10112c */
[----:B------:R-:W-:-:S06]  /*84d0*/  ISETP.LT.OR P3, PT, R0, 0x62, !P1 ;  /* 0x000000620000780c */ /* 0x000fcc0004f61670 */
[----:B------:R-:W-:Y:S07]  /*84e0*/  @P4 BRA `(.L_x_239) ;  /* 0x00000000000c4947 */ /* 0x000fee0003800000 */
[----:B--2---:R-:W0:Y:S02]  /*84f0*/  LDG.E.U8 R141, desc[UR44][R14.64+0x68] ;  /* 0x0000682c0e8d7981 */ /* 0x004e24000c1e1100 */
[----:B0-----:R-:W-:-:S05]  /*8500*/  PRMT R3, R141, 0x8880, RZ ;  /* 0x000088808d037816 */ /* 0x001fca00000000ff */
[----:B------:R-:W-:-:S07]  /*8510*/  IMAD R136, R3, R140, RZ ;  /* 0x0000008c03887224 */ /* 0x000fce00078e02ff */
.L_x_239:
[----:B------:R-:W-:Y:S05]  /*8520*/  BSYNC B1 ;  /* 0x0000000000017941 */ /* 0x000fea0003800000 */
.L_x_238:
[----:B0-----:R-:W-:Y:S01]  /*8530*/  @!P4 IMAD R3, R38, R137, R136 ;  /* 0x000000892603c224 */ /* 0x001fe200078e0288 */
[----:B------:R-:W-:Y:S04]  /*8540*/  BSSY B1, `(.L_x_240) ;  /* 0x0000006000017945 */ /* 0x000fe80003800000 */
[----:B------:R0:W-:Y:S01]  /*8550*/  @!P4 STG.E.U8 desc[UR44][R6.64+0x68], R3 ;  /* 0x000068030600c986 */ /* 0x0001e2000c10112c */
[----:B------:R-:W-:Y:S05]  /*8560*/  @P0 BRA `(.L_x_241) ;  /* 0x00000000000c0947 */ /* 0x000fea0003800000 */
[----:B--2---:R-:W0:Y:S02]  /*8570*/  LDG.E.U8 R141, desc[UR44][R14.64+0x69] ;  /* 0x0000692c0e8d7981 */ /* 0x004e24000c1e1100 */
[----:B0-----:R-:W-:-:S05]  /*8580*/  PRMT R3, R141, 0x8880, RZ ;  /* 0x000088808d037816 */ /* 0x001fca00000000ff */
[----:B------:R-:W-:-:S07]  /*8590*/  IMAD R136, R3, R140, RZ ;  /* 0x0000008c03887224 */ /* 0x000fce00078e02ff */
.L_x_241:
[----:B------:R-:W-:Y:S05]  /*85a0*/  BSYNC B1 ;  /* 0x0000000000017941 */ /* 0x000fea0003800000 */
.L_x_240:
[----:B------:R-:W-:Y:S01]  /*85b0*/  @!P0 IMAD R39, R39, R137, R136 ;  /* 0x0000008927278224 */ /* 0x000fe200078e0288 */
[----:B------:R-:W-:Y:S04]  /*85c0*/  BSSY B1, `(.L_x_242) ;  /* 0x0000006000017945 */ /* 0x000fe80003800000 */
[----:B------:R0:W-:Y:S01]  /*85d0*/  @!P0 STG.E.U8 desc[UR44][R6.64+0x69], R39 ;  /* 0x0000692706008986 */ /* 0x0001e2000c10112c */
[----:B------:R-:W-:Y:S05]  /*85e0*/  @P5 BRA `(.L_x_243) ;  /* 0x00000000000c5947 */ /* 0x000fea0003800000 */
[----:B--2---:R-:W0:Y:S02]  /*85f0*/  LDG.E.U8 R141, desc[UR44][R20.64+0x60] ;  /* 0x0000602c148d7981 */ /* 0x004e24000c1e1100 */
[----:B0-----:R-:W-:-:S05]  /*8600*/  PRMT R3, R141, 0x8880, RZ ;  /* 0x000088808d037816 */ /* 0x001fca00000000ff */
[----:B------:R-:W-:-:S07]  /*8610*/  IMAD R136, R3, R140, RZ ;  /* 0x0000008c03887224 */ /* 0x000fce00078e02ff */
.L_x_243:
[----:B------:R-:W-:Y:S05]  /*8620*/  BSYNC B1 ;  /* 0x0000000000017941 */ /* 0x000fea0003800000 */
.L_x_242:
[----:B0-----:R-:W-:Y:S01]  /*8630*/  @!P5 IMAD R3, R24, R137, R136 ;  /* 0x000000891803d224 */ /* 0x001fe200078e0288 */
[----:B------:R-:W-:Y:S04]  /*8640*/  BSSY B1, `(.L_x_244) ;  /* 0x0000006000017945 */ /* 0x000fe80003800000 */
[----:B------:R0:W-:Y:S01]  /*8650*/  @!P5 STG.E.U8 desc[UR44][R10.64+0x60], R3 ;  /* 0x000060030a00d986 */ /* 0x0001e2000c10112c */
[----:B------:R-:W-:Y:S05]  /*8660*/  @P3 BRA `(.L_x_245) ;  /* 0x00000000000c3947 */ /* 0x000fea0003800000 */
[----:B--2---:R-:W0:Y:S02]  /*8670*/  LDG.E.U8 R141, desc[UR44][R20.64+0x61] ;  /* 0x0000612c148d7981 */ /* 0x004e24000c1e1100 */
[----:B0-----:R-:W-:-:S05]  /*8680*/  PRMT R3, R141, 0x8880, RZ ;  /* 0x000088808d037816 */ /* 0x001fca00000000ff */
[----:B------:R-:W-:-:S07]  /*8690*/  IMAD R136, R3, R140, RZ ;  /* 0x0000008c03887224 */ /* 0x000fce00078e02ff */
.L_x_245:
[----:B------:R-:W-:Y:S05]  /*86a0*/  BSYNC B1 ;  /* 0x0000000000017941 */ /* 0x000fea0003800000 */
.L_x_244:
[C---:B------:R-:W-:Y:S01]  /*86b0*/  ISETP.LT.OR P4, PT, R0.reuse, 0x61, !P2 ;  /* 0x000000610000780c */ /* 0x040fe20005781670 */
[----:B------:R-:W-:Y:S01]  /*86c0*/  @!P3 IMAD R25, R25, R137, R136 ;  /* 0x000000891919b224 */ /* 0x000fe200078e0288 */
[----:B------:R-:W-:Y:S01]  /*86d0*/  BSSY B1, `(.L_x_246) ;  /* 0x000000a000017945 */ /* 0x000fe20003800000 */
[C---:B------:R-:W-:Y:S02]  /*86e0*/  ISETP.LT.OR P0, PT, R0.reuse, 0x62, !P2 ;  /* 0x000000620000780c */ /* 0x040fe40005701670 */
[C---:B------:R-:W-:Y:S01]  /*86f0*/  ISETP.LT.OR P5, PT, R0.reuse, 0x69, !P2 ;  /* 0x000000690000780c */ /* 0x040fe200057a1670 */
[----:B------:R0:W-:Y:S01]  /*8700*/  @!P3 STG.E.U8 desc[UR44][R10.64+0x61], R25 ;  /* 0x000061190a00b986 */ /* 0x0001e2000c10112c */
[C---:B------:R-:W-:Y:S02]  /*8710*/  ISETP.LT.OR P3, PT, R0.reuse, 0x69, !P1 ;  /* 0x000000690000780c */ /* 0x040fe40004f61670 */
[----:B------:R-:W-:-:S04]  /*8720*/  ISETP.LT.OR P1, PT, R0, 0x6a, !P1 ;  /* 0x0000006a0000780c */ /* 0x000fc80004f21670 */
[----:B------:R-:W-:Y:S09]  /*8730*/  @P4 BRA `(.L_x_247) ;  /* 0x00000000000c4947 */ /* 0x000ff20003800000 */
[----:B--2---:R-:W0:Y:S02]  /*8740*/  LDG.E.U8 R141, desc[UR44][R128.64+0x60] ;  /* 0x0000602c808d7981 */ /* 0x004e24000c1e1100 */
[----:B0-----:R-:W-:-:S05]  /*8750*/  PRMT R3, R141, 0x8880, RZ ;  /* 0x000088808d037816 */ /* 0x001fca00000000ff */
[----:B------:R-:W-:-:S07]  /*8760*/  IMAD R136, R3, R140, RZ ;  /* 0x0000008c03887224 */ /* 0x000fce00078e02ff */
.L_x_247:
[----:B------:R-:W-:Y:S05]  /*8770*/  BSYNC B1 ;  /* 0x0000000000017941 */ /* 0x000fea0003800000 */
.L_x_246:
[----:B0-----:R-:W-:Y:S01]  /*8780*/  @!P4 IMAD R3, R26, R137, R136 ;  /* 0x000000891a03c224 */ /* 0x001fe200078e0288 */
[----:B------:R-:W-:Y:S04]  /*8790*/  BSSY B1, `(.L_x_248) ;  /* 0x0000006000017945 */ /* 0x000fe80003800000 */
[----:B------:R0:W-:Y:S01]  /*87a0*/  @!P4 STG.E.U8 desc[UR44][R8.64+0x60], R3 ;  /* 0x000060030800c986 */ /* 0x0001e2000c10112c */
[----:B------:R-:W-:Y:S05]  /*87b0*/  @P0 BRA `(.L_x_249) ;  /* 0x00000000000c0947 */ /* 0x000fea0003800000 */
[----:B--2---:R-:W0:Y:S02]  /*87c0*/  LDG.E.U8 R141, desc[UR44][R128.64+0x61] ;  /* 0x0000612c808d7981 */ /* 0x004e24000c1e1100 */
[----:B0-----:R-:W-:-:S05]  /*87d0*/  PRMT R3, R141, 0x8880, RZ ;  /* 0x000088808d037816 */ /* 0x001fca00000000ff */
[----:B------:R-:W-:-:S07]  /*87e0*/  IMAD R136, R3, R140, RZ ;  /* 0x0000008c03887224 */ /* 0x000fce00078e02ff */
.L_x_249:
[----:B------:R-:W-:Y:S05]  /*87f0*/  BSYNC B1 ;  /* 0x0000000000017941 */ /* 0x000fea0003800000 */
.L_x_248:
[----:B------:R-:W-:Y:S01]  /*8800*/  @!P0 IMAD R27, R27, R137, R136 ;  /* 0x000000891b1b8224 */ /* 0x000fe200078e0288 */
[----:B------:R-:W-:Y:S04]  /*8810*/  BSSY B1, `(.L_x_250) ;  /* 0x0000006000017945 */ /* 0x000fe80003800000 */
[----:B------:R0:W-:Y:S01]  /*8820*/  @!P0 STG.E.U8 desc[UR44][R8.64+0x61], R27 ;  /* 0x0000611b08008986 */ /* 0x0001e2000c10112c */
[----:B------:R-:W-:Y:S05]  /*8830*/  @P3 BRA `(.L_x_251) ;  /* 0x00000000000c3947 */ /* 0x000fea0003800000 */
[----:B--2---:R-:W0:Y:S02]  /*8840*/  LDG.E.U8 R141, desc[UR44][R20.64+0x68] ;  /* 0x0000682c148d7981 */ /* 0x004e24000c1e1100 */
[----:B0-----:R-:W-:-:S05]  /*8850*/  PRMT R3, R141, 0x8880, RZ ;  /* 0x000088808d037816 */ /* 0x001fca00000000ff */
[----:B------:R-:W-:-:S07]  /*8860*/  IMAD R136, R3, R140, RZ ;  /* 0x0000008c03887224 */ /* 0x000fce00078e02ff */
.L_x_251:
[----:B------:R-:W-:Y:S05]  /*8870*/  BSYNC B1 ;  /* 0x0000000000017941 */ /* 0x000fea0003800000 */
.L_x_250:
[----:B0-----:R-:W-:Y:S01]  /*8880*/  @!P3 IMAD R3, R28, R137, R136 ;  /* 0x000000891c03b224 */ /* 0x001fe200078e0288 */
[----:B------:R-:W-:Y:S04]  /*8890*/  BSSY B1, `(.L_x_252) ;  /* 0x0000006000017945 */ /* 0x000fe80003800000 */
[----:B------:R0:W-:Y:S01]  /*88a0*/  @!P3 STG.E.U8 desc[UR44][R10.64+0x68], R3 ;  /* 0x000068030a00b986 */ /* 0x0001e2000c10112c */
[----:B------:R-:W-:Y:S05]  /*88b0*/  @P1 BRA `(.L_x_253) ;  /* 0x00000000000c1947 */ /* 0x000fea0003800000 */
[----:B--2---:R-:W0:Y:S02]  /*88c0*/  LDG.E.U8 R141, desc[UR44][R20.64+0x69] ;  /* 0x0000692c148d7981 */ /* 0x004e24000c1e1100 */
[----:B0-----:R-:W-:-:S05]  /*88d0*/  PRMT R3, R141, 0x8880, RZ ;  /* 0x000088808d037816 */ /* 0x001fca00000000ff */
[----:B------:R-:W-:-:S07]  /*88e0*/  IMAD R136, R3, R140, RZ ;  /* 0x0000008c03887224 */ /* 0x000fce00078e02ff */
.L_x_253:
[----:B------:R-:W-:Y:S05]  /*88f0*/  BSYNC B1 ;  /* 0x0000000000017941 */ /* 0x000fea0003800000 */
.L_x_252:
[----:B------:R-:W-:Y:S01]  /*8900*/  @!P1 IMAD R29, R29, R137, R136 ;  /* 0x000000891d1d9224 */ /* 0x000fe200078e0288 */
[----:B------:R-:W-:Y:S04]  /*8910*/  BSSY B1, `(.L_x_254) ;  /* 0x0000006000017945 */ /* 0x000fe80003800000 */
[----:B------:R0:W-:Y:S01]  /*8920*/  @!P1 STG.E.U8 desc[UR44][R10.64+0x69], R29 ;  /* 0x0000691d0a009986 */ /* 0x0001e2000c10112c */
[----:B------:R-:W-:Y:S05]  /*8930*/  @P5 BRA `(.L_x_255) ;  /* 0x00000000000c5947 */ /* 0x000fea0003800000 */
[----:B--2---:R-:W0:Y:S02]  /*8940*/  LDG.E.U8 R141, desc[UR44][R128.64+0x68] ;  /* 0x0000682c808d7981 */ /* 0x004e24000c1e1100 */
[----:B0-----:R-:W-:-:S05]  /*8950*/  PRMT R3, R141, 0x8880, RZ ;  /* 0x000088808d037816 */ /* 0x001fca00000000ff */
[----:B------:R-:W-:-:S07]  /*8960*/  IMAD R136, R3, R140, RZ ;  /* 0x0000008c03887224 */ /* 0x000fce00078e02ff */
.L_x_255:
[----:B------:R-:W-:Y:S05]  /*8970*/  BSYNC B1 ;  /* 0x0000000000017941 */ /* 0x000fea0003800000 */
.L_x_254:
[----:B0-----:R-:W-:Y:S01]  /*8980*/  @!P5 IMAD R3, R30, R137, R136 ;  /* 0x000000891e03d224 */ /* 0x001fe200078e0288 */
[----:B------:R-:W-:Y:S01]  /*8990*/  ISETP.LT.OR P2, PT, R0, 0x6a, !P2 ;  /* 0x0000006a0000780c */ /* 0x000fe20005741670 */
[----:B------:R-:W-:Y:S03]  /*89a0*/  BSSY B1, `(.L_x_256) ;  /* 0x0000006000017945 */ /* 0x000fe60003800000 */
[----:B------:R0:W-:Y:S09]  /*89b0*/  @!P5 STG.E.U8 desc[UR44][R8.64+0x68], R3 ;  /* 0x000068030800d986 */ /* 0x0001f2000c10112c */
[----:B------:R-:W-:Y:S05]  /*89c0*/  @P2 BRA `(.L_x_257) ;  /* 0x00000000000c2947 */ /* 0x000fea0003800000 */
[----:B--2---:R-:W0:Y:S02]  /*89d0*/  LDG.E.U8 R141, desc[UR44][R128.64+0x69] ;  /* 0x0000692c808d7981 */ /* 0x004e24000c1e1100 */
[----:B0-----:R-:W-:-:S05]  /*89e0*/  PRMT R3, R141, 0x8880, RZ ;  /* 0x000088808d037816 */ /* 0x001fca00000000ff */
[----:B------:R-:W-:-:S07]  /*89f0*/  IMAD R136, R3, R140, RZ ;  /* 0x0000008c03887224 */ /* 0x000fce00078e02ff */
.L_x_257:
[----:B------:R-:W-:Y:S05]  /*8a00*/  BSYNC B1 ;  /* 0x0000000000017941 */ /* 0x000fea0003800000 */
.L_x_256:
[----:B------:R-:W-:Y:S01]  /*8a10*/  IMAD R31, R31, R137, R136 ;  /* 0x000000891f1f7224 */ /* 0x000fe200078e0288 */
[----:B------:R-:W-:Y:S06]  /*8a20*/  @P2 BRA `(.L_x_258) ;  /* 0x0000001400582947 */ /* 0x000fec0003800000 */
[----:B------:R0:W-:Y:S01]  /*8a30*/  STG.E.U8 desc[UR44][R8.64+0x69], R31 ;  /* 0x0000691f08007986 */ /* 0x0001e2000c10112c */
[----:B------:R-:W-:Y:S05]  /*8a40*/  BRA `(.L_x_258) ;  /* 0x0000001400507947 */ /* 0x000fea0003800000 */
.L_x_33:
[C---:B------:R-:W-:Y:S02]  /*8a50*/  ISETP.GE.AND P2, PT, R3.reuse, 0x1, PT ;  /* 0x000000010300780c */ /* 0x040fe40003f46270 */
[----:B------:R-:W-:Y:S02]  /*8a60*/  ISETP.GE.AND P3, PT, R3, 0x9, PT ;  /* 0x000000090300780c */ /* 0x000fe40003f66270 */
[C---:B------:R-:W-:Y:S02]  /*8a70*/  ISETP.LT.OR P4, PT, R0.reuse, 0x1, !P2 ;  /* 0x000000010000780c */ /* 0x040fe40005781670 */
[C---:B------:R-:W-:Y:S02]  /*8a80*/  ISETP.LT.OR P5, PT, R0.reuse, 0x2, !P2 ;  /* 0x000000020000780c */ /* 0x040fe400057a1670 */
[C---:B------:R-:W-:Y:S02]  /*8a90*/  ISETP.LT.OR P0, PT, R0.reuse, 0x1, !P3 ;  /* 0x000000010000780c */ /* 0x040fe40005f01670 */
[----:B------:R-:W-:-:S07]  /*8aa0*/  ISETP.LT.OR P1, PT, R0, 0x2, !P3 ;  /* 0x000000020000780c */ /* 0x000fce0005f21670 */
[-C--:B------:R-:W-:Y:S02]  /*8ab0*/  @!P4 IMAD R13, R128, R137.reuse, RZ ;  /* 0x00000089800dc224 */ /* 0x080fe400078e02ff */
[-C--:B------:R-:W-:Y:S02]  /*8ac0*/  @!P5 IMAD R129, R129, R137.reuse, RZ ;  /* 0x000000898181d224 */ /* 0x080fe400078e02ff */
[-C--:B------:R-:W-:Y:S01]  /*8ad0*/  @!P0 IMAD R15, R130, R137.reuse, RZ ;  /* 0x00000089820f8224 */ /* 0x080fe200078e02ff */
[----:B------:R0:W-:Y:S01]  /*8ae0*/  @!P4 STG.E.U8 desc[UR44][R4.64], R13 ;  /* 0x0000000d0400c986 */ /* 0x0001e2000c10112c */
[C---:B------:R-:W-:Y:S01]  /*8af0*/  ISETP.LT.OR P4, PT, R0.reuse, 0x9, !P2 ;  /* 0x000000090000780c */ /* 0x040fe20005781670 */
[----:B------:R-:W-:Y:S02]  /*8b00*/  @!P1 IMAD R131, R131, R137, RZ ;  /* 0x0000008983839224 */ /* 0x000fe400078e02ff */
[----:B------:R-:W-:Y:S01]  /*8b10*/  @!P5 STG.E.U8 desc[UR44][R4.64+0x1], R129 ;  /* 0x000001810400d986 */ /* 0x000fe2000c10112c */
[----:B------:R-:W-:-:S03]  /*8b20*/  ISETP.LT.OR P5, PT, R0, 0xa, !P2 ;  /* 0x0000000a0000780c */ /* 0x000fc600057a1670 */
[----:B------:R1:W-:Y:S01]  /*8b30*/  @!P0 STG.E.U8 desc[UR44][R6.64], R15 ;  /* 0x0000000f06008986 */ /* 0x0003e2000c10112c */
[----:B------:R-:W-:-:S03]  /*8b40*/  ISETP.LT.OR P0, PT, R0, 0x9, !P3 ;  /* 0x000000090000780c */ /* 0x000fc60005f01670 */
[----:B------:R-:W-:Y:S01]  /*8b50*/  @!P1 STG.E.U8 desc[UR44][R6.64+0x1], R131 ;  /* 0x0000018306009986 */ /* 0x000fe2000c10112c */
[----:B------:R-:W-:Y:S01]  /*8b60*/  ISETP.GE.AND P1, PT, R3, 0x81, PT ;  /* 0x000000810300780c */ /* 0x000fe20003f26270 */
[----:B------:R-:W-:-:S04]  /*8b70*/  @!P4 IMAD R21, R132, R137, RZ ;  /* 0x000000898415c224 */ /* 0x000fc800078e02ff */
[-C--:B------:R-:W-:Y:S01]  /*8b80*/  @!P5 IMAD R133, R133, R137.reuse, RZ ;  /* 0x000000898585d224 */ /* 0x080fe200078e02ff */
[----:B------:R-:W-:Y:S01]  /*8b90*/  @!P4 STG.E.U8 desc[UR44][R4.64+0x8], R21 ;  /* 0x000008150400c986 */ /* 0x000fe2000c10112c */
[----:B------:R-:W-:Y:S02]  /*8ba0*/  ISETP.LT.OR P4, PT, R0, 0xa, !P3 ;  /* 0x0000000a0000780c */ /* 0x000fe40005f81670 */
[----:B0-----:R-:W-:Y:S01]  /*8bb0*/  @!P0 IMAD R13, R134, R137, RZ ;  /* 0x00000089860d8224 */ /* 0x001fe200078e02ff */
[----:B------:R-:W-:Y:S01]  /*8bc0*/  @!P5 STG.E.U8 desc[UR44][R4.64+0x9], R133 ;  /* 0x000009850400d986 */ /* 0x000fe2000c10112c */
[----:B------:R-:W-:-:S03]  /*8bd0*/  ISETP.LT.OR P5, PT, R0, 0x1, !P1 ;  /* 0x000000010000780c */ /* 0x000fc60004fa1670 */
[----:B------:R0:W-:Y:S01]  /*8be0*/  @!P0 STG.E.U8 desc[UR44][R6.64+0x8], R13 ;  /* 0x0000080d06008986 */ /* 0x0001e2000c10112c */
[----:B------:R-:W-:-:S05]  /*8bf0*/  ISETP.GE.AND P0, PT, R3, 0x89, PT ;  /* 0x000000890300780c */ /* 0x000fca0003f06270 */
[----:B------:R-:W-:-:S04]  /*8c00*/  @!P4 IMAD R135, R135, R137, RZ ;  /* 0x000000898787c224 */ /* 0x000fc800078e02ff */
[----:B-1----:R-:W-:Y:S01]  /*8c10*/  @!P5 IMAD R15, R120, R137, RZ ;  /* 0x00000089780fd224 */ /* 0x002fe200078e02ff */
[----:B------:R-:W-:Y:S01]  /*8c20*/  @!P4 STG.E.U8 desc[UR44][R6.64+0x9], R135 ;  /* 0x000009870600c986 */ /* 0x000fe2000c10112c */
[----:B------:R-:W-:-:S03]  /*8c30*/  ISETP.LT.OR P4, PT, R0, 0x2, !P1 ;  /* 0x000000020000780c */ /* 0x000fc60004f81670 */
[----:B------:R1:W-:Y:S01]  /*8c40*/  @!P5 STG.E.U8 desc[UR44][R10.64], R15 ;  /* 0x0000000f0a00d986 */ /* 0x0003e2000c10112c */
[----:B------:R-:W-:-:S09]  /*8c50*/  ISETP.LT.OR P5, PT, R0, 0x1, !P0 ;  /* 0x000000010000780c */ /* 0x000fd200047a1670 */
[----:B------:R-:W-:-:S04]  /*8c60*/  @!P4 IMAD R121, R121, R137, RZ ;  /* 0x000000897979c224 */ /* 0x000fc800078e02ff */
[----:B------:R-:W-:Y:S01]  /*8c70*/  @!P5 IMAD R3, R122, R137, RZ ;  /* 0x000000897a03d224 */ /* 0x000fe200078e02ff */
[----:B------:R-:W-:Y:S01]  /*8c80*/  @!P4 STG.E.U8 desc[UR44][R10.64+0x1], R121 ;  /* 0x000001790a00c986 */ /* 0x000fe2000c10112c */
[----:B------:R-:W-:-:S03]  /*8c90*/  ISETP.LT.OR P4, PT, R0, 0x2, !P0 ;  /* 0x000000020000780c */ /* 0x000fc60004781670 */
[----:B------:R3:W-:Y:S01]  /*8ca0*/  @!P5 STG.E.U8 desc[UR44][R8.64], R3 ;  /* 0x000000030800d986 */ /* 0x0007e2000c10112c */
[----:B------:R-:W-:-:S09]  /*8cb0*/  ISETP.LT.OR P5, PT, R0, 0x9, !P1 ;  /* 0x000000090000780c */ /* 0x000fd20004fa1670 */
[----:B------:R-:W-:-:S04]  /*8cc0*/  @!P4 IMAD R123, R123, R137, RZ ;  /* 0x000000897b7bc224 */ /* 0x000fc800078e02ff */
[----:B0-----:R-:W-:Y:S01]  /*8cd0*/  @!P5 IMAD R13, R124, R137, RZ ;  /* 0x000000897c0dd224 */ /* 0x001fe200078e02ff */
[----:B------:R-:W-:Y:S01]  /*8ce0*/  @!P4 STG.E.U8 desc[UR44][R8.64+0x1], R123 ;  /* 0x0000017b0800c986 */ /* 0x000fe2000c10112c */
[----:B------:R-:W-:-:S03]  /*8cf0*/  ISETP.LT.OR P4, PT, R0, 0xa, !P1 ;  /* 0x0000000a0000780c */ /* 0x000fc60004f81670 */
[----:B------:R0:W-:Y:S01]  /*8d00*/  @!P5 STG.E.U8 desc[UR44][R10.64+0x8], R13 ;  /* 0x0000080d0a00d986 */ /* 0x0001e2000c10112c */
[----:B------:R-:W-:-:S09]  /*8d10*/  ISETP.LT.OR P5, PT, R0, 0x9, !P0 ;  /* 0x000000090000780c */ /* 0x000fd200047a1670 */
[----:B------:R-:W-:-:S04]  /*8d20*/  @!P4 IMAD R125, R125, R137, RZ ;  /* 0x000000897d7dc224 */ /* 0x000fc800078e02ff */
[----:B-1----:R-:W-:Y:S01]  /*8d30*/  @!P5 IMAD R15, R126, R137, RZ ;  /* 0x000000897e0fd224 */ /* 0x002fe200078e02ff */
[----:B------:R-:W-:Y:S01]  /*8d40*/  @!P4 STG.E.U8 desc[UR44][R10.64+0x9], R125 ;  /* 0x0000097d0a00c986 */ /* 0x000fe2000c10112c */
[----:B------:R-:W-:-:S03]  /*8d50*/  ISETP.LT.OR P4, PT, R0, 0xa, !P0 ;  /* 0x0000000a0000780c */ /* 0x000fc60004781670 */
[----:B------:R1:W-:Y:S01]  /*8d60*/  @!P5 STG.E.U8 desc[UR44][R8.64+0x8], R15 ;  /* 0x0000080f0800d986 */ /* 0x0003e2000c10112c */
[----:B------:R-:W-:-:S09]  /*8d70*/  ISETP.LT.OR P5, PT, R0, 0x11, !P2 ;  /* 0x000000110000780c */ /* 0x000fd200057a1670 */
[----:B------:R-:W-:-:S04]  /*8d80*/  @!P4 IMAD R127, R127, R137, RZ ;  /* 0x000000897f7fc224 */ /* 0x000fc800078e02ff */
[----:B---3--:R-:W-:Y:S01]  /*8d90*/  @!P5 IMAD R3, R112, R137, RZ ;  /* 0x000000897003d224 */ /* 0x008fe200078e02ff */
        /* <DEDUP_REMOVED lines=249> */
[C---:B------:R-:W-:Y:S02]  /*9d30*/  ISETP.LT.OR P5, PT, R0.reuse, 0x69, !P2 ;  /* 0x000000690000780c */ /* 0x040fe400057a1670 */
[----:B------:R-:W-:-:S07]  /*9d40*/  ISETP.LT.OR P2, PT, R0, 0x6a, !P2 ;  /* 0x0000006a0000780c */ /* 0x000fce0005741670 */
[----:B------:R-:W-:-:S04]  /*9d50*/  @!P4 IMAD R35, R35, R137, RZ ;  /* 0x000000892323c224 */ /* 0x000fc800078e02ff */
[-C--:B---3--:R-:W-:Y:S01]  /*9d60*/  @!P5 IMAD R3, R36, R137.reuse, RZ ;  /* 0x000000892403d224 */ /* 0x088fe200078e02ff */
[----:B------:R-:W-:Y:S01]  /*9d70*/  @!P4 STG.E.U8 desc[UR44][R6.64+0x61], R35 ;  /* 0x000061230600c986 */ /* 0x000fe2000c10112c */
[----:B------:R-:W-:Y:S01]  /*9d80*/  @!P2 IMAD R37, R37, R137, RZ ;  /* 0x000000892525a224 */ /* 0x000fe200078e02ff */
[C---:B------:R-:W-:Y:S02]  /*9d90*/  ISETP.LT.OR P4, PT, R0.reuse, 0x69, !P3 ;  /* 0x000000690000780c */ /* 0x040fe40005f81670 */
[C---:B------:R-:W-:Y:S01]  /*9da0*/  ISETP.LT.OR P3, PT, R0.reuse, 0x6a, !P3 ;  /* 0x0000006a0000780c */ /* 0x040fe20005f61670 */
[----:B------:R3:W-:Y:S01]  /*9db0*/  @!P5 STG.E.U8 desc[UR44][R4.64+0x68], R3 ;  /* 0x000068030400d986 */ /* 0x0007e2000c10112c */
[----:B------:R-:W-:-:S03]  /*9dc0*/  ISETP.LT.OR P5, PT, R0, 0x61, !P1 ;  /* 0x000000610000780c */ /* 0x000fc60004fa1670 */
[----:B------:R4:W-:Y:S01]  /*9dd0*/  @!P2 STG.E.U8 desc[UR44][R4.64+0x69], R37 ;  /* 0x000069250400a986 */ /* 0x0009e2000c10112c */
[----:B------:R-:W-:-:S05]  /*9de0*/  ISETP.LT.OR P2, PT, R0, 0x62, !P1 ;  /* 0x000000620000780c */ /* 0x000fca0004f41670 */
[-C--:B0-----:R-:W-:Y:S02]  /*9df0*/  @!P4 IMAD R13, R38, R137.reuse, RZ ;  /* 0x00000089260dc224 */ /* 0x081fe400078e02ff */
[-C--:B------:R-:W-:Y:S02]  /*9e00*/  @!P3 IMAD R39, R39, R137.reuse, RZ ;  /* 0x000000892727b224 */ /* 0x080fe400078e02ff */
[-C--:B-1----:R-:W-:Y:S01]  /*9e10*/  @!P5 IMAD R15, R24, R137.reuse, RZ ;  /* 0x00000089180fd224 */ /* 0x082fe200078e02ff */
[----:B------:R-:W-:Y:S01]  /*9e20*/  @!P4 STG.E.U8 desc[UR44][R6.64+0x68], R13 ;  /* 0x0000680d0600c986 */ /* 0x000fe2000c10112c */
[C---:B------:R-:W-:Y:S02]  /*9e30*/  ISETP.LT.OR P4, PT, R0.reuse, 0x62, !P0 ;  /* 0x000000620000780c */ /* 0x040fe40004781670 */
[----:B------:R-:W-:Y:S01]  /*9e40*/  @!P2 IMAD R25, R25, R137, RZ ;  /* 0x000000891919a224 */ /* 0x000fe200078e02ff */
[----:B------:R0:W-:Y:S01]  /*9e50*/  @!P3 STG.E.U8 desc[UR44][R6.64+0x69], R39 ;  /* 0x000069270600b986 */ /* 0x0001e2000c10112c */
[----:B------:R-:W-:-:S03]  /*9e60*/  ISETP.LT.OR P3, PT, R0, 0x61, !P0 ;  /* 0x000000610000780c */ /* 0x000fc60004761670 */
[----:B------:R1:W-:Y:S01]  /*9e70*/  @!P2 STG.E.U8 desc[UR44][R10.64+0x61], R25 ;  /* 0x000061190a00a986 */ /* 0x0003e2000c10112c */
[C---:B------:R-:W-:Y:S02]  /*9e80*/  ISETP.LT.OR P2, PT, R0.reuse, 0x69, !P1 ;  /* 0x000000690000780c */ /* 0x040fe40004f41670 */
[C---:B------:R-:W-:Y:S01]  /*9e90*/  ISETP.LT.OR P1, PT, R0.reuse, 0x6a, !P1 ;  /* 0x0000006a0000780c */ /* 0x040fe20004f21670 */
[----:B------:R1:W-:Y:S01]  /*9ea0*/  @!P5 STG.E.U8 desc[UR44][R10.64+0x60], R15 ;  /* 0x0000600f0a00d986 */ /* 0x0003e2000c10112c */
[C---:B------:R-:W-:Y:S01]  /*9eb0*/  ISETP.LT.OR P5, PT, R0.reuse, 0x69, !P0 ;  /* 0x000000690000780c */ /* 0x040fe200047a1670 */
[----:B------:R-:W-:Y:S01]  /*9ec0*/  @!P4 IMAD R27, R27, R137, RZ ;  /* 0x000000891b1bc224 */ /* 0x000fe200078e02ff */
[----:B------:R-:W-:-:S03]  /*9ed0*/  ISETP.LT.OR P0, PT, R0, 0x6a, !P0 ;  /* 0x0000006a0000780c */ /* 0x000fc60004701670 */
[-C--:B---3--:R-:W-:Y:S01]  /*9ee0*/  @!P3 IMAD R3, R26, R137.reuse, RZ ;  /* 0x000000891a03b224 */ /* 0x088fe200078e02ff */
[----:B------:R1:W-:Y:S03]  /*9ef0*/  @!P4 STG.E.U8 desc[UR44][R8.64+0x61], R27 ;  /* 0x0000611b0800c986 */ /* 0x0003e6000c10112c */
[-C--:B----4-:R-:W-:Y:S01]  /*9f00*/  @!P2 IMAD R5, R28, R137.reuse, RZ ;  /* 0x000000891c05a224 */ /* 0x090fe200078e02ff */
[----:B------:R1:W-:Y:S01]  /*9f10*/  @!P3 STG.E.U8 desc[UR44][R8.64+0x60], R3 ;  /* 0x000060030800b986 */ /* 0x0003e2000c10112c */
[-C--:B------:R-:W-:Y:S02]  /*9f20*/  @!P1 IMAD R29, R29, R137.reuse, RZ ;  /* 0x000000891d1d9224 */ /* 0x080fe400078e02ff */
[-C--:B0-----:R-:W-:Y:S01]  /*9f30*/  @!P5 IMAD R7, R30, R137.reuse, RZ ;  /* 0x000000891e07d224 */ /* 0x081fe200078e02ff */
[----:B------:R1:W-:Y:S01]  /*9f40*/  @!P2 STG.E.U8 desc[UR44][R10.64+0x68], R5 ;  /* 0x000068050a00a986 */ /* 0x0003e2000c10112c */
[----:B------:R-:W-:-:S03]  /*9f50*/  @!P0 IMAD R31, R31, R137, RZ ;  /* 0x000000891f1f8224 */ /* 0x000fc600078e02ff */
[----:B------:R1:W-:Y:S04]  /*9f60*/  @!P1 STG.E.U8 desc[UR44][R10.64+0x69], R29 ;  /* 0x0000691d0a009986 */ /* 0x0003e8000c10112c */
[----:B------:R1:W-:Y:S04]  /*9f70*/  @!P5 STG.E.U8 desc[UR44][R8.64+0x68], R7 ;  /* 0x000068070800d986 */ /* 0x0003e8000c10112c */
[----:B------:R1:W-:Y:S02]  /*9f80*/  @!P0 STG.E.U8 desc[UR44][R8.64+0x69], R31 ;  /* 0x0000691f08008986 */ /* 0x0003e4000c10112c */
.L_x_258:
[----:B------:R-:W-:Y:S05]  /*9f90*/  BSYNC B0 ;  /* 0x0000000000007941 */ /* 0x000fea0003800000 */
.L_x_32:
[----:B------:R-:W-:Y:S01]  /*9fa0*/  ULDC UR4, c[0x0][0xc] ;  /* 0x0000030000047ab9 */ /* 0x000fe20000000800 */
[----:B------:R-:W-:Y:S01]  /*9fb0*/  ULDC UR5, c[0x0][0x10] ;  /* 0x0000040000057ab9 */ /* 0x000fe20000000800 */
[----:B01----:R-:W0:Y:S01]  /*9fc0*/  LDC R3, c[0x0][0x14] ;  /* 0x00000500ff037b82 */ /* 0x003e220000000800 */
[----:B------:R-:W-:Y:S01]  /*9fd0*/  UIMAD.WIDE.U32 UR4, UR4, UR5, URZ ;  /* 0x00000005040472a5 */ /* 0x000fe2000f8e003f */
[----:B------:R-:W-:Y:S01]  /*9fe0*/  PRMT R0, RZ, 0x7610, R0 ;  /* 0x00007610ff007816 */ /* 0x000fe20000000000 */
[----:B------:R-:W-:Y:S02]  /*9ff0*/  IMAD.MOV.U32 R139, RZ, RZ, -0x1 ;  /* 0xffffffffff8b7424 */ /* 0x000fe400078e00ff */
[----:B------:R-:W-:Y:S02]  /*a000*/  IMAD.MOV.U32 R136, RZ, RZ, -0x1 ;  /* 0xffffffffff887424 */ /* 0x000fe400078e00ff */
[----:B0-----:R-:W-:-:S04]  /*a010*/  IMAD.WIDE.U32 R16, R3, UR4, R16 ;  /* 0x0000000403107c25 */ /* 0x001fc8000f8e0010 */
[----:B------:R-:W-:Y:S01]  /*a020*/  IMAD R3, R3, UR5, RZ ;  /* 0x0000000503037c24 */ /* 0x000fe2000f8e02ff */
[----:B------:R-:W-:Y:S02]  /*a030*/  ULDC.64 UR4, c[0x0][0x650] ;  /* 0x0001940000047ab9 */ /* 0x000fe40000000a00 */
[----:B------:R-:W-:Y:S01]  /*a040*/  ISETP.GE.U32.AND P0, PT, R16, UR4, PT ;  /* 0x0000000410007c0c */ /* 0x000fe2000bf06070 */
[----:B------:R-:W-:-:S05]  /*a050*/  IMAD.IADD R17, R17, 0x1, R3 ;  /* 0x0000000111117824 */ /* 0x000fca00078e0203 */
[----:B------:R-:W-:-:S13]  /*a060*/  ISETP.GE.U32.AND.EX P0, PT, R17, UR5, PT, P0 ;  /* 0x0000000511007c0c */ /* 0x000fda000bf06100 */
[----:B------:R-:W-:Y:S05]  /*a070*/  @P0 BRA `(.L_x_259) ;  /* 0x0000000400640947 */ /* 0x000fea0003800000 */
[----:B------:R-:W0:Y:S01]  /*a080*/  S2R R12, SR_CTAID.X ;  /* 0x00000000000c7919 */ /* 0x000e220000002500 */
[----:B---3--:R-:W1:Y:S01]  /*a090*/  LDC.64 R10, c[0x0][0x628] ;  /* 0x00018a00ff0a7b82 */ /* 0x008e620000000a00 */
[----:B------:R-:W-:Y:S01]  /*a0a0*/  ULDC UR4, c[0x0][0x150] ;  /* 0x0000540000047ab9 */ /* 0x000fe20000000800 */
[----:B------:R-:W-:Y:S01]  /*a0b0*/  IMAD.MOV.U32 R8, RZ, RZ, R16 ;  /* 0x000000ffff087224 */ /* 0x000fe200078e0010 */
[----:B------:R-:W3:Y:S01]  /*a0c0*/  S2R R24, SR_CTAID.Y ;  /* 0x0000000000187919 */ /* 0x000ee20000002600 */
[----:B------:R-:W-:-:S04]  /*a0d0*/  IMAD.MOV.U32 R9, RZ, RZ, R17 ;  /* 0x000000ffff097224 */ /* 0x000fc800078e0011 */
[----:B------:R-:W2:Y:S08]  /*a0e0*/  LDC R21, c[0x0][0x144] ;  /* 0x00005100ff157b82 */ /* 0x000eb00000000800 */
[----:B------:R-:W2:Y:S08]  /*a0f0*/  LDC R0, c[0x0][0x630] ;  /* 0x00018c00ff007b82 */ /* 0x000eb00000000800 */
[----:B------:R-:W2:Y:S01]  /*a100*/  LDC.64 R14, c[0x0][0x620] ;  /* 0x00018800ff0e7b82 */ /* 0x000ea20000000a00 */
[----:B-1----:R-:W-:-:S04]  /*a110*/  ISETP.NE.U32.AND P0, PT, R10, RZ, PT ;  /* 0x000000ff0a00720c */ /* 0x002fc80003f05070 */
[----:B------:R-:W-:Y:S02]  /*a120*/  ISETP.NE.AND.EX P0, PT, R11, RZ, PT, P0 ;  /* 0x000000ff0b00720c */ /* 0x000fe40003f05300 */
[----:B0-----:R-:W-:-:S05]  /*a130*/  I2FP.F32.U32 R3, R12 ;  /* 0x0000000c00037245 */ /* 0x001fca0000201000 */
[----:B------:R-:W-:-:S04]  /*a140*/  FMUL R3, R3, UR4 ;  /* 0x0000000403037c20 */ /* 0x000fc80008400000 */
[----:B------:R0:W1:Y:S02]  /*a150*/  F2I.U32.TRUNC.NTZ R20, R3 ;  /* 0x0000000300147305 */ /* 0x000064000020f000 */
[----:B---3--:R-:W-:Y:S05]  /*a160*/  @!P0 BRA `(.L_x_260) ;  /* 0x0000000000288947 */ /* 0x008fea0003800000 */
[----:B0-----:R-:W0:Y:S02]  /*a170*/  LDC R3, c[0x0][0x634] ;  /* 0x00018d00ff037b82 */ /* 0x001e240000000800 */
[----:B0-----:R-:W-:-:S05]  /*a180*/  IADD3 R3, P0, R16, R3, RZ ;  /* 0x0000000310037210 */ /* 0x001fca0007f1e0ff */
[----:B------:R-:W-:-:S04]  /*a190*/  IMAD.X R13, RZ, RZ, R17, P0 ;  /* 0x000000ffff0d7224 */ /* 0x000fc800000e0611 */
[----:B------:R-:W-:-:S04]  /*a1a0*/  IMAD.WIDE.U32 R4, R13, R10, RZ ;  /* 0x0000000a0d047225 */ /* 0x000fc800078e00ff */
[----:B----4-:R-:W-:-:S04]  /*a1b0*/  IMAD.WIDE.U32 R6, P0, R3, R11, R4 ;  /* 0x0000000b03067225 */ /* 0x010fc80007800004 */
[----:B------:R-:W-:-:S04]  /*a1c0*/  IMAD.WIDE.U32 R4, R3, R10, RZ ;  /* 0x0000000a03047225 */ /* 0x000fc800078e00ff */
[----:B------:R-:W-:Y:S01]  /*a1d0*/  IMAD.X R9, RZ, RZ, RZ, P0 ;  /* 0x000000ffff097224 */ /* 0x000fe200000e06ff */
[----:B------:R-:W-:Y:S01]  /*a1e0*/  IADD3 RZ, P0, R5, R6, RZ ;  /* 0x0000000605ff7210 */ /* 0x000fe20007f1e0ff */
[----:B------:R-:W-:-:S04]  /*a1f0*/  IMAD.MOV.U32 R8, RZ, RZ, R7 ;  /* 0x000000ffff087224 */ /* 0x000fc800078e0007 */
[----:B------:R-:W-:-:S08]  /*a200*/  IMAD.WIDE.U32.X R8, R13, R11, R8, P0 ;  /* 0x0000000b0d087225 */ /* 0x000fd000000e0408 */
.L_x_260:
[----:B------:R-:W3:Y:S01]  /*a210*/  LDC.64 R28, c[0x0][0x640] ;  /* 0x00019000ff1c7b82 */ /* 0x000ee20000000a00 */
[-CC-:B--2---:R-:W-:Y:S01]  /*a220*/  SHF.R.U64 R136, R8, R0.reuse, R9.reuse ;  /* 0x0000000008887219 */ /* 0x184fe20000001209 */
[----:B-1----:R-:W-:Y:S01]  /*a230*/  IMAD.MOV R20, RZ, RZ, -R20 ;  /* 0x000000ffff147224 */ /* 0x002fe200078e0a14 */
[----:B------:R-:W-:Y:S01]  /*a240*/  SHF.R.U32.HI R0, RZ, R0, R9 ;  /* 0x00000000ff007219 */ /* 0x000fe20000011609 */
[----:B------:R-:W-:Y:S01]  /*a250*/  ULDC UR4, c[0x0][0x154] ;  /* 0x0000550000047ab9 */ /* 0x000fe20000000800 */
[----:B0-----:R-:W-:Y:S01]  /*a260*/  IADD3 R3, P0, RZ, -R136, RZ ;  /* 0x80000088ff037210 */ /* 0x001fe20007f1e0ff */
[----:B------:R-:W-:Y:S02]  /*a270*/  IMAD R21, R21, R20, R12 ;  /* 0x0000001415157224 */ /* 0x000fe400078e020c */
[----:B----4-:R-:W0:Y:S01]  /*a280*/  LDC R6, c[0x0][0x618] ;  /* 0x00018600ff067b82 */ /* 0x010e220000000800 */
[----:B------:R-:W-:Y:S02]  /*a290*/  IMAD.MOV.U32 R7, RZ, RZ, 0x1 ;  /* 0x00000001ff077424 */ /* 0x000fe400078e00ff */
[----:B------:R-:W-:-:S04]  /*a2a0*/  IMAD.X R5, RZ, RZ, ~R0, P0 ;  /* 0x000000ffff057224 */ /* 0x000fc800000e0e00 */
[-C--:B------:R-:W-:Y:S01]  /*a2b0*/  IMAD R0, R5, R14.reuse, RZ ;  /* 0x0000000e05007224 */ /* 0x080fe200078e02ff */
[----:B------:R-:W1:Y:S01]  /*a2c0*/  LDC R8, c[0x0][0x608] ;  /* 0x00018200ff087b82 */ /* 0x000e620000000800 */
[----:B------:R-:W-:-:S04]  /*a2d0*/  IMAD.WIDE.U32 R4, R3, R14, R16 ;  /* 0x0000000e03047225 */ /* 0x000fc800078e0010 */
[----:B------:R-:W-:Y:S01]  /*a2e0*/  IMAD R3, R3, R15, R0 ;  /* 0x0000000f03037224 */ /* 0x000fe200078e0200 */
[----:B------:R-:W-:Y:S02]  /*a2f0*/  I2FP.F32.U32 R0, R24 ;  /* 0x0000001800007245 */ /* 0x000fe40000201000 */
[----:B------:R-:W2:Y:S01]  /*a300*/  LDC R26, c[0x0][0x658] ;  /* 0x00019600ff1a7b82 */ /* 0x000ea20000000800 */
[----:B------:R-:W-:Y:S01]  /*a310*/  IMAD.IADD R3, R5, 0x1, R3 ;  /* 0x0000000105037824 */ /* 0x000fe200078e0203 */
[----:B---3--:R-:W-:Y:S01]  /*a320*/  ISETP.NE.U32.AND P0, PT, R28, RZ, PT ;  /* 0x000000ff1c00720c */ /* 0x008fe20003f05070 */
[----:B------:R-:W-:Y:S01]  /*a330*/  FMUL R0, R0, UR4 ;  /* 0x0000000400007c20 */ /* 0x000fe20008400000 */
[----:B------:R-:W-:Y:S02]  /*a340*/  IMAD.MOV.U32 R5, RZ, RZ, -0x1 ;  /* 0xffffffffff057424 */ /* 0x000fe400078e00ff */
[----:B------:R-:W-:Y:S01]  /*a350*/  ISETP.NE.AND.EX P0, PT, R29, RZ, PT, P0 ;  /* 0x000000ff1d00720c */ /* 0x000fe20003f05300 */
[----:B------:R3:W4:Y:S01]  /*a360*/  F2I.U32.TRUNC.NTZ R13, R0 ;  /* 0x00000000000d7305 */ /* 0x000722000020f000 */
[----:B------:R-:W3:Y:S01]  /*a370*/  LDC R15, c[0x0][0x148] ;  /* 0x00005200ff0f7b82 */ /* 0x000ee20000000800 */
[----:B0-----:R-:W-:-:S02]  /*a380*/  SHF.R.U64 R12, R4, R6, R3 ;  /* 0x00000006040c7219 */ /* 0x001fc40000001203 */
[----:B------:R-:W-:-:S05]  /*a390*/  SHF.R.U32.HI R3, RZ, R6, R3 ;  /* 0x00000006ff037219 */ /* 0x000fca0000011603 */
[----:B------:R-:W0:Y:S01]  /*a3a0*/  LDC R20, c[0x0][0x600] ;  /* 0x00018000ff147b82 */ /* 0x000e220000000800 */
[-CC-:B-1----:R-:W-:Y:S02]  /*a3b0*/  SHF.R.U64 R10, R12, R8.reuse, R3.reuse ;  /* 0x000000080c0a7219 */ /* 0x182fe40000001203 */
[----:B------:R-:W-:-:S05]  /*a3c0*/  SHF.R.U32.HI R3, RZ, R8, R3 ;  /* 0x00000008ff037219 */ /* 0x000fca0000011603 */
[----:B------:R-:W1:Y:S01]  /*a3d0*/  LDC R27, c[0x0][0x648] ;  /* 0x00019200ff1b7b82 */ /* 0x000e620000000800 */
[-C--:B--2---:R-:W-:Y:S02]  /*a3e0*/  SHF.L.U32 R4, R5, R26.reuse, RZ ;  /* 0x0000001a05047219 */ /* 0x084fe400000006ff */
[--C-:B------:R-:W-:Y:S02]  /*a3f0*/  SHF.R.U64 R14, R10, R26, R3.reuse ;  /* 0x0000001a0a0e7219 */ /* 0x100fe40000001203 */
[----:B------:R-:W-:Y:S02]  /*a400*/  LOP3.LUT R25, RZ, R4, RZ, 0x33, !PT ;  /* 0x00000004ff197212 */ /* 0x000fe400078e33ff */
[-C--:B------:R-:W-:Y:S01]  /*a410*/  SHF.R.U32.HI R5, RZ, R26.reuse, R3 ;  /* 0x0000001aff057219 */ /* 0x080fe20000011603 */
[----:B------:R-:W2:Y:S01]  /*a420*/  LDC R30, c[0x0][0x638] ;  /* 0x00018e00ff1e7b82 */ /* 0x000ea20000000800 */
[----:B------:R-:W-:Y:S01]  /*a430*/  SHF.L.U32 R138, R7, R26, RZ ;  /* 0x0000001a078a7219 */ /* 0x000fe200000006ff */
[----:B------:R-:W-:-:S06]  /*a440*/  IMAD.MOV.U32 R4, RZ, RZ, R14 ;  /* 0x000000ffff047224 */ /* 0x000fcc00078e000e */
[----:B------:R-:W0:Y:S01]  /*a450*/  LDC R31, c[0x0][0x610] ;  /* 0x00018400ff1f7b82 */ /* 0x000e220000000800 */
[----:B----4-:R-:W-:Y:S05]  /*a460*/  @!P0 BRA `(.L_x_261) ;  /* 0x0000000000288947 */ /* 0x010fea0003800000 */
        /* <DEDUP_REMOVED lines=10> */
.L_x_261:
[----:B------:R-:W-:Y:S01]  /*a510*/  ISETP.NE.AND P0, PT, R2, 0x1, PT ;  /* 0x000000010200780c */ /* 0x000fe20003f05270 */
[----:B0-----:R-:W-:Y:S01]  /*a520*/  VIADD R7, R20, 0xffffffff ;  /* 0xffffffff14077836 */ /* 0x001fe20000000000 */
[----:B-1-3--:R-:W-:Y:S01]  /*a530*/  SHF.R.U64 R0, R4, R27, R5 ;  /* 0x0000001b04007219 */ /* 0x00afe20000001205 */
[----:B------:R-:W-:Y:S01]  /*a540*/  IMAD.MOV R13, RZ, RZ, -R13 ;  /* 0x000000ffff0d7224 */ /* 0x000fe200078e0a0d */
[----:B------:R-:W-:Y:S01]  /*a550*/  LOP3.LUT R5, R10, R25, RZ, 0xc0, !PT ;  /* 0x000000190a057212 */ /* 0x000fe200078ec0ff */
[----:B------:R-:W-:Y:S02]  /*a560*/  IMAD.MOV.U32 R4, RZ, RZ, 0x1 ;  /* 0x00000001ff047424 */ /* 0x000fe400078e00ff */
[----:B------:R-:W-:Y:S02]  /*a570*/  IMAD.MOV R3, RZ, RZ, -R0 ;  /* 0x000000ffff037224 */ /* 0x000fe400078e0a00 */
[----:B------:R-:W-:Y:S01]  /*a580*/  IMAD R138, R138, R0, R5 ;  /* 0x000000008a8a7224 */ /* 0x000fe200078e0205 */
[----:B------:R-:W-:Y:S01]  /*a590*/  LOP3.LUT R5, R12, R7, RZ, 0xc0, !PT ;  /* 0x000000070c057212 */ /* 0x000fe200078ec0ff */
[----:B--2---:R-:W-:-:S02]  /*a5a0*/  IMAD R0, R3, R30, R14 ;  /* 0x0000001e03007224 */ /* 0x004fc400078e020e */
[----:B------:R-:W-:Y:S02]  /*a5b0*/  @P0 IMAD R21, R15, R13, R24 ;  /* 0x0000000d0f150224 */ /* 0x000fe400078e0218 */
[----:B------:R-:W-:Y:S01]  /*a5c0*/  IMAD R3, R0, R20, R5 ;  /* 0x0000001400037224 */ /* 0x000fe200078e0205 */
[----:B------:R-:W-:Y:S01]  /*a5d0*/  PRMT R0, R4, 0x7610, R0 ;  /* 0x0000761004007816 */ /* 0x000fe20000000000 */
[----:B------:R-:W-:-:S05]  /*a5e0*/  IMAD R138, R138, R31, R21 ;  /* 0x0000001f8a8a7224 */ /* 0x000fca00078e0215 */
[----:B------:R-:W-:Y:S02]  /*a5f0*/  SEL R139, R3, R138, !P0 ;  /* 0x0000008a038b7207 */ /* 0x000fe40004000000 */
[----:B------:R-:W-:-:S07]  /*a600*/  SEL R138, R138, R3, !P0 ;  /* 0x000000038a8a7207 */ /* 0x000fce0004000000 */
.L_x_259:
[----:B------:R-:W-:-:S13]  /*a610*/  LOP3.LUT P0, RZ, R0, 0xff, RZ, 0xc0, !PT ;  /* 0x000000ff00ff7812 */ /* 0x000fda000780c0ff */
[----:B------:R-:W-:Y:S05]  /*a620*/  @P0 BRA `(.L_x_262) ;  /* 0xffffff6800ec0947 */ /* 0x000fea000383ffff */
[----:B------:R-:W-:Y:S05]  /*a630*/  EXIT ;  /* 0x000000000000794d */ /* 0x000fea0003800000 */
.L_x_7:
[----:B0-----:R-:W-:Y:S01]  /*a640*/  ULDC.64 UR4, c[0x0][0x650] ;  /* 0x0001940000047ab9 */ /* 0x001fe20000000a00 */
        /* <DEDUP_REMOVED lines=25> */
.L_x_264:
[----:B------:R-:W0:Y:S01]  /*a7e0*/  LDC.64 R28, c[0x0][0x640] ;  /* 0x00019000ff1c7b82 */ /* 0x000e220000000a00 */
[-CC-:B------:R-:W-:Y:S01]  /*a7f0*/  SHF.R.U64 R22, R12, R6.reuse, R13.reuse ;  /* 0x000000060c167219 */ /* 0x180fe2000000120d */
[----:B------:R-:W-:Y:S01]  /*a800*/  IMAD.MOV.U32 R30, RZ, RZ, 0x1 ;  /* 0x00000001ff1e7424 */ /* 0x000fe200078e00ff */
[----:B------:R-:W-:Y:S02]  /*a810*/  SHF.R.U32.HI R6, RZ, R6, R13 ;  /* 0x00000006ff067219 */ /* 0x000fe4000001160d */
        /* <DEDUP_REMOVED lines=8> */
[----:B------:R-:W-:Y:S01]  /*a8a0*/  IMAD.IADD R9, R9, 0x1, R11 ;  /* 0x0000000109097824 */ /* 0x000fe200078e020b */
[----:B0-----:R-:W-:-:S04]  /*a8b0*/  ISETP.NE.U32.AND P0, PT, R28, RZ, PT ;  /* 0x000000ff1c00720c */ /* 0x001fc80003f05070 */
[----:B------:R-:W-:Y:S02]  /*a8c0*/  ISETP.NE.AND.EX P0, PT, R29, RZ, PT, P0 ;  /* 0x000000ff1d00720c */ /* 0x000fe40003f05300 */
[----:B------:R-:W0:Y:S01]  /*a8d0*/  LDC R20, c[0x0][0x600] ;  /* 0x00018000ff147b82 */ /* 0x000e220000000800 */
[-CC-:B-1----:R-:W-:Y:S01]  /*a8e0*/  SHF.R.U64 R14, R8, R10.reuse, R9.reuse ;  /* 0x0000000a080e7219 */ /* 0x182fe20000001209 */
[----:B------:R-:W-:Y:S01]  /*a8f0*/  IMAD.MOV.U32 R8, RZ, RZ, -0x1 ;  /* 0xffffffffff087424 */ /* 0x000fe200078e00ff */
[----:B------:R-:W-:-:S05]  /*a900*/  SHF.R.U32.HI R9, RZ, R10, R9 ;  /* 0x0000000aff097219 */ /* 0x000fca0000011609 */
[----:B------:R-:W1:Y:S01]  /*a910*/  LDC R26, c[0x0][0x648] ;  /* 0x00019200ff1a7b82 */ /* 0x000e620000000800 */
[-CC-:B--2---:R-:W-:Y:S02]  /*a920*/  SHF.R.U64 R21, R14, R12.reuse, R9.reuse ;  /* 0x0000000c0e157219 */ /* 0x184fe40000001209 */
[----:B------:R-:W-:-:S05]  /*a930*/  SHF.R.U32.HI R6, RZ, R12, R9 ;  /* 0x0000000cff067219 */ /* 0x000fca0000011609 */
[----:B------:R-:W2:Y:S01]  /*a940*/  LDC R27, c[0x0][0x638] ;  /* 0x00018e00ff1b7b82 */ /* 0x000ea20000000800 */
[-C--:B---3--:R-:W-:Y:S02]  /*a950*/  SHF.L.U32 R8, R8, R25.reuse, RZ ;  /* 0x0000001908087219 */ /* 0x088fe400000006ff */
[-CC-:B------:R-:W-:Y:S02]  /*a960*/  SHF.R.U64 R23, R21, R25.reuse, R6.reuse ;  /* 0x0000001915177219 */ /* 0x180fe40000001206 */
[----:B------:R-:W-:Y:S02]  /*a970*/  LOP3.LUT R32, RZ, R8, RZ, 0x33, !PT ;  /* 0x00000008ff207212 */ /* 0x000fe400078e33ff */
[----:B------:R-:W-:Y:S01]  /*a980*/  SHF.R.U32.HI R9, RZ, R25, R6 ;  /* 0x00000019ff097219 */ /* 0x000fe20000011606 */
[----:B------:R-:W3:Y:S01]  /*a990*/  LDC R31, c[0x0][0x610] ;  /* 0x00018400ff1f7b82 */ /* 0x000ee20000000800 */
[----:B------:R-:W-:Y:S01]  /*a9a0*/  IMAD.MOV.U32 R8, RZ, RZ, R23 ;  /* 0x000000ffff087224 */ /* 0x000fe200078e0017 */
[----:B------:R-:W-:Y:S06]  /*a9b0*/  @!P0 BRA `(.L_x_265) ;  /* 0x0000000000288947 */ /* 0x000fec0003800000 */
        /* <DEDUP_REMOVED lines=10> */
.L_x_265:
[----:B------:R-:W-:Y:S02]  /*aa60*/  ISETP.NE.AND P0, PT, R2, 0x1, PT ;  /* 0x000000010200780c */ /* 0x000fe40003f05270 */
[----:B-1----:R-:W-:Y:S01]  /*aa70*/  SHF.R.U64 R6, R8, R26, R9 ;  /* 0x0000001a08067219 */ /* 0x002fe20000001209 */
[----:B0-----:R-:W-:Y:S01]  /*aa80*/  VIADD R9, R20, 0xffffffff ;  /* 0xffffffff14097836 */ /* 0x001fe20000000000 */
[----:B------:R-:W-:Y:S02]  /*aa90*/  SHF.L.U32 R30, R30, R25, RZ ;  /* 0x000000191e1e7219 */ /* 0x000fe400000006ff */
[----:B------:R-:W-:Y:S01]  /*aaa0*/  LOP3.LUT R5, R21, R32, RZ, 0xc0, !PT ;  /* 0x0000002015057212 */ /* 0x000fe200078ec0ff */
[----:B------:R-:W-:-:S04]  /*aab0*/  IMAD.MOV R8, RZ, RZ, -R6 ;  /* 0x000000ffff087224 */ /* 0x000fc800078e0a06 */
[----:B------:R-:W-:Y:S01]  /*aac0*/  IMAD R6, R30, R6, R5 ;  /* 0x000000061e067224 */ /* 0x000fe200078e0205 */
[----:B------:R-:W-:Y:S01]  /*aad0*/  LOP3.LUT R5, R14, R9, RZ, 0xc0, !PT ;  /* 0x000000090e057212 */ /* 0x000fe200078ec0ff */
[----:B------:R-:W-:Y:S02]  /*aae0*/  @P0 IMAD R3, R7, R24, R4 ;  /* 0x0000001807030224 */ /* 0x000fe400078e0204 */
[----:B--2---:R-:W-:Y:S02]  /*aaf0*/  IMAD R4, R8, R27, R23 ;  /* 0x0000001b08047224 */ /* 0x004fe400078e0217 */
[----:B---3--:R-:W-:Y:S02]  /*ab00*/  IMAD R3, R6, R31, R3 ;  /* 0x0000001f06037224 */ /* 0x008fe400078e0203 */
[----:B------:R-:W-:Y:S02]  /*ab10*/  IMAD R4, R4, R20, R5 ;  /* 0x0000001404047224 */ /* 0x000fe400078e0205 */
[----:B------:R-:W-:-:S02]  /*ab20*/  IMAD.MOV.U32 R8, RZ, RZ, 0x1 ;  /* 0x00000001ff087424 */ /* 0x000fc400078e00ff */
[----:B------:R-:W-:Y:S01]  /*ab30*/  IMAD.MOV.U32 R6, RZ, RZ, R22 ;  /* 0x000000ffff067224 */ /* 0x000fe200078e0016 */
[----:B------:R-:W-:Y:S02]  /*ab40*/  SEL R21, R4, R3, !P0 ;  /* 0x0000000304157207 */ /* 0x000fe40004000000 */
[----:B------:R-:W-:-:S07]  /*ab50*/  SEL R20, R3, R4, !P0 ;  /* 0x0000000403147207 */ /* 0x000fce0004000000 */
.L_x_263:
[----:B------:R-:W-:-:S08]  /*ab60*/  NOP ;  /* 0x0000000000007918 */ /* 0x000fd00000000000 */
[----:B------:R-:W0:-:S00]  /*ab70*/  USETMAXREG.DEALLOC.CTAPOOL 0x28 ;  /* 0x00000028000079c8 */ /* 0x000e0000080e0500 */
[----:B0-----:R-:W-:-:S13]  /*ab80*/  ISETP.NE.AND P0, PT, R0, RZ, PT ;  /* 0x000000ff0000720c */ /* 0x001fda0003f05270 */
[----:B------:R-:W-:Y:S05]  /*ab90*/  @P0 EXIT ;  /* 0x000000000000094d */ /* 0x000fea0003800000 */
[----:B------:R-:W-:Y:S01]  /*aba0*/  LOP3.LUT P0, RZ, R8, 0xff, RZ, 0xc0, !PT ;  /* 0x000000ff08ff7812 */ /* 0x000fe2000780c0ff */
[----:B------:R-:W-:Y:S02]  /*abb0*/  IMAD.MOV.U32 R0, RZ, RZ, 0x1 ;  /* 0x00000001ff007424 */ /* 0x000fe400078e00ff */
[----:B------:R-:W-:-:S10]  /*abc0*/  IMAD.MOV.U32 R3, RZ, RZ, RZ ;  /* 0x000000ffff037224 */ /* 0x000fd400078e00ff */
[----:B------:R-:W-:Y:S05]  /*abd0*/  @!P0 BRA `(.L_x_266) ;  /* 0x0000000c00488947 */ /* 0x000fea0003800000 */
[----:B------:R-:W0:Y:S01]  /*abe0*/  LDC R0, c[0x0][0x28c] ;  /* 0x0000a300ff007b82 */ /* 0x000e220000000800 */
[----:B------:R-:W1:Y:S01]  /*abf0*/  S2R R8, SR_CgaCtaId ;  /* 0x0000000000087919 */ /* 0x000e620000008800 */
[----:B------:R-:W-:Y:S01]  /*ac00*/  ULDC UR5, c[0x0][0x658] ;  /* 0x0001960000057ab9 */ /* 0x000fe20000000800 */
[----:B------:R-:W-:Y:S01]  /*ac10*/  UMOV UR7, 0xffffffff ;  /* 0xffffffff00077882 */ /* 0x000fe20000000000 */
[----:B------:R-:W-:Y:S01]  /*ac20*/  ULDC UR6, c[0x0][0xc] ;  /* 0x0000030000067ab9 */ /* 0x000fe20000000800 */
[----:B------:R-:W-:Y:S01]  /*ac30*/  USHF.L.U32 UR8, UR7, UR5, URZ ;  /* 0x0000000507087299 */ /* 0x000fe2000800063f */
[----:B------:R-:W-:Y:S01]  /*ac40*/  IMAD.MOV.U32 R11, RZ, RZ, 0x1c00 ;  /* 0x00001c00ff0b7424 */ /* 0x000fe200078e00ff */
[----:B------:R-:W-:Y:S01]  /*ac50*/  UMOV UR9, 0x1 ;  /* 0x0000000100097882 */ /* 0x000fe20000000000 */
[----:B------:R-:W-:Y:S01]  /*ac60*/  ULDC UR7, c[0x0][0x10] ;  /* 0x0000040000077ab9 */ /* 0x000fe20000000800 */
[----:B------:R-:W-:Y:S01]  /*ac70*/  USHF.L.U32 UR18, UR9, UR5, URZ ;  /* 0x0000000509127299 */ /* 0x000fe2000800063f */
[----:B------:R-:W-:Y:S01]  /*ac80*/  BSSY B0, `(.L_x_266) ;  /* 0x00000c7000007945 */ /* 0x000fe20003800000 */
[----:B------:R-:W-:Y:S01]  /*ac90*/  UIMAD.WIDE.U32 UR6, UR6, UR7, URZ ;  /* 0x00000007060672a5 */ /* 0x000fe2000f8e003f */
[----:B------:R-:W-:Y:S01]  /*aca0*/  IMAD.MOV.U32 R9, RZ, RZ, 0x1 ;  /* 0x00000001ff097424 */ /* 0x000fe200078e00ff */
[----:B------:R-:W-:Y:S01]  /*acb0*/  ULDC UR5, c[0x0][0x14] ;  /* 0x0000050000057ab9 */ /* 0x000fe20000000800 */
[----:B------:R-:W-:Y:S01]  /*acc0*/  LOP3.LUT R13, R19, 0x2, RZ, 0xfc, !PT ;  /* 0x00000002130d7812 */ /* 0x000fe200078efcff */
[----:B------:R-:W-:-:S02]  /*acd0*/  UIMAD.WIDE.U32 UR22, UR6, UR5, URZ ;  /* 0x00000005061672a5 */ /* 0x000fc4000f8e003f */
[----:B------:R-:W-:Y:S01]  /*ace0*/  UIMAD UR13, UR7, UR5, URZ ;  /* 0x00000005070d72a4 */ /* 0x000fe2000f8e023f */
[----:B------:R-:W-:Y:S01]  /*acf0*/  ULDC UR4, c[0x0][0x600] ;  /* 0x0001800000047ab9 */ /* 0x000fe20000000800 */
[----:B------:R-:W-:Y:S02]  /*ad00*/  ULOP3.LUT UR17, URZ, UR8, URZ, 0x33, !UPT ;  /* 0x000000083f117292 */ /* 0x000fe4000f8e333f */
[----:B------:R-:W-:Y:S01]  /*ad10*/  UIADD3 UR4, UR4, -0x1, URZ ;  /* 0xffffffff04047890 */ /* 0x000fe2000fffe03f */
[----:B0-----:R-:W-:Y:S01]  /*ad20*/  VIADD R0, R0, 0x7f ;  /* 0x0000007f00007836 */ /* 0x001fe20000000000 */
[----:B------:R-:W-:Y:S01]  /*ad30*/  UIADD3 UR13, UR23, UR13, URZ ;  /* 0x0000000d170d7290 */ /* 0x000fe2000fffe03f */
[----:B------:R-:W-:-:S03]  /*ad40*/  ULDC.64 UR24, c[0x0][0x198] ;  /* 0x0000660000187ab9 */ /* 0x000fc60000000a00 */
[----:B------:R-:W-:-:S04]  /*ad50*/  SHF.R.S32.HI R3, RZ, 0x1f, R0 ;  /* 0x0000001fff037819 */ /* 0x000fc80000011400 */
[----:B------:R-:W-:Y:S01]  /*ad60*/  LEA.HI R3, R3, R0, RZ, 0x7 ;  /* 0x0000000003037211 */ /* 0x000fe200078f38ff */
[----:B------:R-:W-:Y:S01]  /*ad70*/  IMAD.MOV.U32 R0, RZ, RZ, 0x1 ;  /* 0x00000001ff007424 */ /* 0x000fe200078e00ff */
[----:B-1----:R-:W-:Y:S02]  /*ad80*/  LOP3.LUT R8, R8, 0x1, RZ, 0xc0, !PT ;  /* 0x0000000108087812 */ /* 0x002fe400078ec0ff */
[----:B------:R-:W-:Y:S01]  /*ad90*/  SHF.R.S32.HI R10, RZ, 0x7, R3 ;  /* 0x00000007ff0a7819 */ /* 0x000fe20000011403 */
[----:B------:R-:W-:Y:S02]  /*ada0*/  IMAD.MOV.U32 R3, RZ, RZ, RZ ;  /* 0x000000ffff037224 */ /* 0x000fe400078e00ff */
[----:B------:R-:W-:Y:S02]  /*adb0*/  IMAD R11, R8, R11, 0x20100 ;  /* 0x00020100080b7424 */ /* 0x000fe400078e020b */
[----:B------:R-:W-:-:S07]  /*adc0*/  VIADD R12, R10, 0x1 ;  /* 0x000000010a0c7836 */ /* 0x000fce0000000000 */
.L_x_277:
[----:B------:R-:W-:-:S03]  /*add0*/  UMOV UR5, 0xffffffff ;  /* 0xffffffff00057882 */ /* 0x000fc60000000000 */
[----:B------:R-:W-:Y:S05]  /*ade0*/  BRA.DIV UR5, `(.L_x_267) ;  /* 0x0000000e05ac7947 */ /* 0x000fea000b800000 */
[----:B------:R-:W-:-:S13]  /*adf0*/  ELECT P6, URZ, PT ;  /* 0x00000000003f782f */ /* 0x000fda00038c0000 */
.L_x_288:
[----:B------:R-:W0:Y:S01]  /*ae00*/  LDC R4, c[0x0][0x28c] ;  /* 0x0000a300ff047b82 */ /* 0x000e220000000800 */
[----:B------:R-:W-:Y:S01]  /*ae10*/  BSSY B1, `(.L_x_268) ;  /* 0x0000039000017945 */ /* 0x000fe20003800000 */
[----:B0-----:R-:W-:-:S13]  /*ae20*/  ISETP.LT.OR P6, PT, R4, 0x1, !P6 ;  /* 0x000000010400780c */ /* 0x001fda00077c1670 */
[----:B------:R-:W-:Y:S05]  /*ae30*/  @P6 BRA `(.L_x_269) ;  /* 0x0000000000d86947 */ /* 0x000fea0003800000 */
[----:B------:R-:W-:Y:S02]  /*ae40*/  IMAD R21, R21, 0x2, R8 ;  /* 0x0000000215157824 */ /* 0x000fe400078e0208 */
[----:B------:R-:W-:Y:S02]  /*ae50*/  IMAD.SHL.U32 R22, R20, 0x100, RZ ;  /* 0x0000010014167824 */ /* 0x000fe400078e00ff */
[----:B------:R-:W-:Y:S02]  /*ae60*/  IMAD.MOV.U32 R24, RZ, RZ, RZ ;  /* 0x000000ffff187224 */ /* 0x000fe400078e00ff */
[----:B------:R-:W-:Y:S02]  /*ae70*/  IMAD.MOV.U32 R4, RZ, RZ, R12 ;  /* 0x000000ffff047224 */ /* 0x000fe400078e000c */
[----:B------:R-:W-:Y:S02]  /*ae80*/  IMAD.MOV.U32 R5, RZ, RZ, R0 ;  /* 0x000000ffff057224 */ /* 0x000fe400078e0000 */
[----:B------:R-:W-:-:S02]  /*ae90*/  IMAD.MOV.U32 R14, RZ, RZ, R3 ;  /* 0x000000ffff0e7224 */ /* 0x000fc400078e0003 */
[----:B------:R-:W-:-:S07]  /*aea0*/  IMAD R21, R21, 0x38, RZ ;  /* 0x0000003815157824 */ /* 0x000fce00078e02ff */
.L_x_272:
[----:B------:R-:W0:Y:S01]  /*aeb0*/  S2R R20, SR_CgaCtaId ;  /* 0x0000000000147919 */ /* 0x000e220000008800 */
[----:B------:R-:W-:Y:S02]  /*aec0*/  MOV R7, 0x400 ;  /* 0x0000040000077802 */ /* 0x000fe40000000f00 */
[----:B------:R-:W-:-:S13]  /*aed0*/  LOP3.LUT P1, RZ, R18, 0x7f, RZ, 0xc0, !PT ;  /* 0x0000007f12ff7812 */ /* 0x000fda000782c0ff */
[----:B------:R-:W1:Y:S01]  /*aee0*/  @!P1 LDC R15, c[0x0][0x500] ;  /* 0x00014000ff0f9b82 */ /* 0x000e620000000800 */
[----:B0-----:R-:W-:Y:S02]  /*aef0*/  LEA R23, R20, R7, 0x18 ;  /* 0x0000000714177211 */ /* 0x001fe400078ec0ff */
[----:B------:R-:W-:-:S03]  /*af00*/  SHF.L.U32 R7, R5, 0x1f, RZ ;  /* 0x0000001f05077819 */ /* 0x000fc600000006ff */
[----:B------:R-:W-:-:S04]  /*af10*/  IMAD R20, R14, 0x8, R23 ;  /* 0x000000080e147824 */ /* 0x000fc800078e0217 */
[----:B------:R-:W0:Y:S02]  /*af20*/  SYNCS.PHASECHK.TRANS64.TRYWAIT P0, [R20+URZ+0x20], R7 ;  /* 0x00002007140075a7 */ /* 0x000e24000800017f */
[----:B01----:R-:W-:Y:S05]  /*af30*/  @!P0 BRA `(.L_x_270) ;  /* 0x0000000c00788947 */ /* 0x003fea0003800000 */
.L_x_289:
[----:B0-----:R-:W-:Y:S01]  /*af40*/  PRMT R7, R13, 0x9910, RZ ;  /* 0x000099100d077816 */ /* 0x001fe200000000ff */
[----:B------:R0:W-:Y:S03]  /*af50*/  @!P1 SYNCS.ARRIVE.TRANS64 RZ, [R20+URZ], R15 ;  /* 0x0000000f14ff99a7 */ /* 0x0001e6000800003f */
[----:B------:R-:W-:-:S13]  /*af60*/  ISETP.NE.AND P0, PT, R7, 0x2, PT ;  /* 0x000000020700780c */ /* 0x000fda0003f05270 */
[----:B0-----:R-:W-:Y:S05]  /*af70*/  @P0 BRA `(.L_x_271) ;  /* 0x0000000000040947 */ /* 0x001fea0003800000 */
[----:B------:R-:W-:Y:S01]  /*af80*/  BPT.TRAP 0x1 ;  /* 0x000000040000795c */ /* 0x000fe20000300000 */
.L_x_271:
[----:B------:R-:W-:Y:S01]  /*af90*/  IMAD R7, R14, 0x8000, R23 ;  /* 0x000080000e077824 */ /* 0x000fe200078e0217 */
[----:B------:R-:W-:Y:S01]  /*afa0*/  R2UR UR19, R23 ;  /* 0x00000000171372ca */ /* 0x000fe200000e0000 */
[----:B------:R-:W-:Y:S01]  /*afb0*/  VIADD R4, R4, 0xffffffff ;  /* 0xffffffff04047836 */ /* 0x000fe20000000000 */
[----:B------:R-:W-:Y:S01]  /*afc0*/  R2UR UR9, R20 ;  /* 0x00000000140972ca */ /* 0x000fe200000e0000 */
[----:B------:R-:W-:Y:S01]  /*afd0*/  UIADD3 UR6, UP0, UR24, 0xf0, URZ ;  /* 0x000000f018067890 */ /* 0x000fe2000ff1e03f */
[----:B------:R-:W-:Y:S01]  /*afe0*/  R2UR UR5, R7 ;  /* 0x00000000070572ca */ /* 0x000fe200000e0000 */
[----:B------:R-:W-:Y:S01]  /*aff0*/  IMAD R7, R14, 0x3800, R11 ;  /* 0x000038000e077824 */ /* 0x000fe200078e020b */
[----:B------:R-:W-:Y:S01]  /*b000*/  R2UR UR11, R22 ;  /* 0x00000000160b72ca */ /* 0x000fe200000e0000 */
[----:B------:R-:W-:Y:S01]  /*b010*/  UIADD3 UR26, UP1, UR24, 0x1f0, URZ ;  /* 0x000001f0181a7890 */ /* 0x000fe2000ff3e03f */
[----:B------:R-:W-:Y:S01]  /*b020*/  R2UR UR10, R24 ;  /* 0x00000000180a72ca */ /* 0x000fe200000e0000 */
[----:B------:R-:W-:Y:S01]  /*b030*/  UIADD3.X UR7, URZ, UR25, URZ, UP0, !UPT ;  /* 0x000000193f077290 */ /* 0x000fe200087fe43f */
[----:B------:R-:W-:Y:S01]  /*b040*/  R2UR UR8, R7 ;  /* 0x00000000070872ca */ /* 0x000fe200000e0000 */
[----:B------:R-:W-:Y:S01]  /*b050*/  VIADD R14, R14, 0x1 ;  /* 0x000000010e0e7836 */ /* 0x000fe20000000000 */
[----:B------:R-:W-:Y:S01]  /*b060*/  R2UR UR12, R6 ;  /* 0x00000000060c72ca */ /* 0x000fe200000e0000 */
[----:B------:R-:W-:Y:S01]  /*b070*/  UIADD3.X UR27, URZ, UR25, URZ, UP1, !UPT ;  /* 0x000000193f1b7290 */ /* 0x000fe20008ffe43f */
[----:B------:R-:W-:Y:S01]  /*b080*/  R2UR UR20, R21 ;  /* 0x00000000151472ca */ /* 0x000fe200000e0000 */
[----:B------:R-:W-:Y:S01]  /*b090*/  UMOV UR14, 0x0 ;  /* 0x00000000000e7882 */ /* 0x000fe20000000000 */
[----:B------:R-:W-:Y:S01]  /*b0a0*/  ISETP.GT.AND P1, PT, R4, 0x1, PT ;  /* 0x000000010400780c */ /* 0x000fe20003f24270 */
[----:B------:R-:W-:Y:S01]  /*b0b0*/  UIADD3 UR16, UR5, 0x100, URZ ;  /* 0x0000010005107890 */ /* 0x000fe2000fffe03f */
[----:B------:R-:W-:Y:S01]  /*b0c0*/  ISETP.NE.AND P0, PT, R14, 0x4, PT ;  /* 0x000000040e00780c */ /* 0x000fe20003f05270 */
[----:B------:R-:W-:Y:S01]  /*b0d0*/  UMOV UR15, 0x10000000 ;  /* 0x10000000000f7882 */ /* 0x000fe20000000000 */
[----:B------:R-:W-:Y:S01]  /*b0e0*/  UMOV UR21, 0x30000 ;  /* 0x0003000000157882 */ /* 0x000fe20000000000 */
[----:B------:R-:W-:Y:S01]  /*b0f0*/  VIADD R24, R24, 0x80 ;  /* 0x0000008018187836 */ /* 0x000fe20000000000 */
[----:B------:R-:W-:Y:S01]  /*b100*/  SEL R20, RZ, 0x1, P0 ;  /* 0x00000001ff147807 */ /* 0x000fe20000000000 */
[----:B------:R-:W-:Y:S01]  /*b110*/  UIADD3 UR5, UR19, UR8, URZ ;  /* 0x0000000813057290 */ /* 0x000fe2000fffe03f */
[----:B------:R-:W-:-:S02]  /*b120*/  SEL R14, R14, RZ, P0 ;  /* 0x000000ff0e0e7207 */ /* 0x000fc40000000000 */
[----:B------:R-:W-:Y:S01]  /*b130*/  UMOV UR8, UR16 ;  /* 0x0000001000087c82 */ /* 0x000fe20008000000 */
[----:B------:R-:W-:Y:S01]  /*b140*/  LOP3.LUT R5, R5, R20, RZ, 0x3c, !PT ;  /* 0x0000001405057212 */ /* 0x000fe200078e3cff */
[----:B------:R0:W-:Y:S02]  /*b150*/  UTMALDG.3D [UR8], [UR6], desc[UR14] ;  /* 0x00000e08060075b4 */ /* 0x0001e40008011000 */
[----:B0-----:R-:W-:Y:S01]  /*b160*/  UMOV UR11, UR20 ;  /* 0x00000014000b7c82 */ /* 0x001fe20008000000 */
[----:B------:R-:W-:Y:S02]  /*b170*/  UMOV UR8, UR5 ;  /* 0x0000000500087c82 */ /* 0x000fe40008000000 */
[----:B------:R0:W-:Y:S02]  /*b180*/  UTMALDG.3D.MULTICAST [UR8], [UR26], UR21, desc[UR14] ;  /* 0x00000e081a0073b4 */ /* 0x0001e40008011815 */
[----:B0-----:R-:W-:Y:S05]  /*b190*/  @P1 BRA `(.L_x_272) ;  /* 0xfffffffc00441947 */ /* 0x001fea000383ffff */
.L_x_269:
[----:B------:R-:W-:Y:S05]  /*b1a0*/  BSYNC B1 ;  /* 0x0000000000017941 */ /* 0x000fea0003800000 */
.L_x_268:
[----:B------:R-:W-:Y:S01]  /*b1b0*/  LOP3.LUT P1, RZ, R9, 0xff, RZ, 0xc0, !PT ;  /* 0x000000ff09ff7812 */ /* 0x000fe2000782c0ff */
[----:B------:R-:W-:Y:S01]  /*b1c0*/  IMAD.IADD R3, R10, 0x1, R3 ;  /* 0x000000010a037824 */ /* 0x000fe200078e0203 */
[----:B------:R-:W-:Y:S01]  /*b1d0*/  IADD3 R16, P2, R16, UR22, RZ ;  /* 0x0000001610107c10 */ /* 0x000fe2000ff5e0ff */
[----:B------:R-:W-:Y:S01]  /*b1e0*/  ULDC.64 UR6, c[0x0][0x650] ;  /* 0x0001940000067ab9 */ /* 0x000fe20000000a00 */
[----:B------:R-:W-:Y:S01]  /*b1f0*/  BSSY B1, `(.L_x_273) ;  /* 0x000006d000017945 */ /* 0x000fe20003800000 */
[----:B------:R-:W-:Y:S01]  /*b200*/  IMAD.MOV.U32 R20, RZ, RZ, -0x1 ;  /* 0xffffffffff147424 */ /* 0x000fe200078e00ff */
[----:B------:R-:W-:Y:S01]  /*b210*/  ISETP.GT.U32.AND P0, PT, R3, 0x3, PT ;  /* 0x000000030300780c */ /* 0x000fe20003f04070 */
[----:B------:R-:W-:Y:S01]  /*b220*/  IMAD.MOV.U32 R21, RZ, RZ, -0x1 ;  /* 0xffffffffff157424 */ /* 0x000fe200078e00ff */
[----:B------:R-:W-:Y:S02]  /*b230*/  SHF.R.U32.HI R4, RZ, 0x2, R3 ;  /* 0x00000002ff047819 */ /* 0x000fe40000011603 */
[----:B------:R-:W-:-:S02]  /*b240*/  ISETP.LT.U32.AND P0, PT, R10, 0x4, P0 ;  /* 0x000000040a00780c */ /* 0x000fc40000701070 */
[----:B------:R-:W-:Y:S01]  /*b250*/  IADD3.X R17, R17, UR13, RZ, P2, !PT ;  /* 0x0000000d11117c10 */ /* 0x000fe200097fe4ff */
[----:B------:R-:W0:Y:S01]  /*b260*/  @P1 S2R R6, SR_CgaCtaId ;  /* 0x0000000000061919 */ /* 0x000e220000008800 */
[----:B------:R-:W-:Y:S02]  /*b270*/  @P1 MOV R5, 0x400 ;  /* 0x0000040000051802 */ /* 0x000fe40000000f00 */
[----:B------:R-:W-:Y:S02]  /*b280*/  ISETP.GE.U32.AND P2, PT, R16, UR6, PT ;  /* 0x0000000610007c0c */ /* 0x000fe4000bf46070 */
[----:B------:R-:W-:Y:S02]  /*b290*/  LOP3.LUT R4, R4, 0x1, RZ, 0xc0, !PT ;  /* 0x0000000104047812 */ /* 0x000fe400078ec0ff */
[----:B------:R-:W-:Y:S02]  /*b2a0*/  LOP3.LUT R3, R3, 0x3, RZ, 0xc0, !PT ;  /* 0x0000000303037812 */ /* 0x000fe400078ec0ff */
[----:B------:R-:W-:-:S02]  /*b2b0*/  PRMT R9, RZ, 0x7610, R9 ;  /* 0x00007610ff097816 */ /* 0x000fc40000000009 */
[----:B0-----:R-:W-:Y:S01]  /*b2c0*/  @P1 LEA R5, R6, R5, 0x18 ;  /* 0x0000000506051211 */ /* 0x001fe200078ec0ff */
[----:B------:R-:W-:-:S03]  /*b2d0*/  IMAD.MOV.U32 R6, RZ, RZ, -0x1 ;  /* 0xffffffffff067424 */ /* 0x000fc600078e00ff */
[----:B------:R0:W-:Y:S01]  /*b2e0*/  @P1 SYNCS.ARRIVE.TRANS64.A1T0 RZ, [R5+URZ+0x58], RZ ;  /* 0x000058ff05ff19a7 */ /* 0x0001e2000810003f */
[----:B------:R-:W-:-:S04]  /*b2f0*/  ISETP.NE.U32.AND P1, PT, R4, 0x1, PT ;  /* 0x000000010400780c */ /* 0x000fc80003f25070 */
[----:B------:R-:W-:Y:S02]  /*b300*/  ISETP.GT.U32.AND P1, PT, R10, 0x3, !P1 ;  /* 0x000000030a00780c */ /* 0x000fe40004f24070 */
[----:B0-----:R-:W-:Y:S02]  /*b310*/  SEL R5, RZ, 0x1, !P0 ;  /* 0x00000001ff057807 */ /* 0x001fe40004000000 */
[----:B------:R-:W-:Y:S02]  /*b320*/  ISETP.GE.U32.AND.EX P0, PT, R17, UR7, PT, P2 ;  /* 0x0000000711007c0c */ /* 0x000fe4000bf06120 */
[----:B------:R-:W-:-:S04]  /*b330*/  SEL R4, RZ, 0x1, !P1 ;  /* 0x00000001ff047807 */ /* 0x000fc80004800000 */
[----:B------:R-:W-:Y:S02]  /*b340*/  LOP3.LUT R0, R4, R0, R5, 0x96, !PT ;  /* 0x0000000004007212 */ /* 0x000fe400078e9605 */
[----:B------:R-:W-:-:S05]  /*b350*/  PRMT R4, RZ, 0x7610, R4 ;  /* 0x00007610ff047816 */ /* 0x000fca0000000004 */
[----:B------:R-:W-:Y:S05]  /*b360*/  @P0 BRA `(.L_x_274) ;  /* 0x0000000400540947 */ /* 0x000fea0003800000 */
[----:B------:R-:W0:Y:S01]  /*b370*/  S2R R15, SR_CTAID.X ;  /* 0x00000000000f7919 */ /* 0x000e220000002500 */
[----:B------:R-:W-:Y:S01]  /*b380*/  ULDC.64 UR6, c[0x0][0x628] ;  /* 0x00018a0000067ab9 */ /* 0x000fe20000000a00 */
[----:B------:R-:W-:Y:S01]  /*b390*/  ULDC UR8, c[0x0][0x630] ;  /* 0x00018c0000087ab9 */ /* 0x000fe20000000800 */
[----:B------:R-:W-:Y:S01]  /*b3a0*/  ISETP.NE.U32.AND P0, PT, RZ, UR6, PT ;  /* 0x00000006ff007c0c */ /* 0x000fe2000bf05070 */
[----:B------:R-:W1:Y:S01]  /*b3b0*/  S2R R20, SR_CTAID.Y ;  /* 0x0000000000147919 */ /* 0x000e620000002600 */
[----:B------:R-:W-:Y:S01]  /*b3c0*/  ULDC UR9, c[0x0][0x150] ;  /* 0x0000540000097ab9 */ /* 0x000fe20000000800 */
[----:B------:R-:W-:Y:S01]  /*b3d0*/  IMAD.MOV.U32 R4, RZ, RZ, R16 ;  /* 0x000000ffff047224 */ /* 0x000fe200078e0010 */
[----:B------:R-:W-:Y:S01]  /*b3e0*/  ISETP.NE.AND.EX P0, PT, RZ, UR7, PT, P0 ;  /* 0x00000007ff007c0c */ /* 0x000fe2000bf05300 */
[----:B------:R-:W-:Y:S01]  /*b3f0*/  IMAD.MOV.U32 R5, RZ, RZ, R17 ;  /* 0x000000ffff057224 */ /* 0x000fe200078e0011 */
[----:B0-----:R-:W-:-:S11]  /*b400*/  I2FP.F32.U32 R22, R15 ;  /* 0x0000000f00167245 */ /* 0x001fd60000201000 */
[----:B------:R-:W-:Y:S05]  /*b410*/  @!P0 BRA `(.L_x_275) ;  /* 0x0000000000288947 */ /* 0x000fea0003800000 */
[----:B------:R-:W-:Y:S02]  /*b420*/  ULDC UR5, c[0x0][0x634] ;  /* 0x00018d0000057ab9 */ /* 0x000fe40000000800 */
[----:B------:R-:W-:-:S05]  /*b430*/  IADD3 R5, P0, R16, UR5, RZ ;  /* 0x0000000510057c10 */ /* 0x000fca000ff1e0ff */
[----:B------:R-:W-:-:S04]  /*b440*/  IMAD.X R21, RZ, RZ, R17, P0 ;  /* 0x000000ffff157224 */ /* 0x000fc800000e0611 */
[----:B------:R-:W-:-:S04]  /*b450*/  IMAD.WIDE.U32 R6, R21, UR6, RZ ;  /* 0x0000000615067c25 */ /* 0x000fc8000f8e00ff */
[----:B------:R-:W-:-:S04]  /*b460*/  IMAD.WIDE.U32 R6, P0, R5, UR7, R6 ;  /* 0x0000000705067c25 */ /* 0x000fc8000f800006 */
[----:B------:R-:W-:-:S04]  /*b470*/  IMAD.WIDE.U32 R4, R5, UR6, RZ ;  /* 0x0000000605047c25 */ /* 0x000fc8000f8e00ff */
[----:B------:R-:W-:Y:S01]  /*b480*/  IMAD.MOV.U32 R4, RZ, RZ, R7 ;  /* 0x000000ffff047224 */ /* 0x000fe200078e0007 */
[----:B------:R-:W-:Y:S01]  /*b490*/  IADD3 RZ, P1, R5, R6, RZ ;  /* 0x0000000605ff7210 */ /* 0x000fe20007f3e0ff */
[----:B------:R-:W-:-:S04]  /*b4a0*/  IMAD.X R5, RZ, RZ, RZ, P0 ;  /* 0x000000ffff057224 */ /* 0x000fc800000e06ff */
[----:B------:R-:W-:-:S08]  /*b4b0*/  IMAD.WIDE.U32.X R4, R21, UR7, R4, P1 ;  /* 0x0000000715047c25 */ /* 0x000fd000088e0404 */
.L_x_275:
[--C-:B------:R-:W-:Y:S01]  /*b4c0*/  SHF.R.U64 R14, R4, UR8, R5.reuse ;  /* 0x00000008040e7c19 */ /* 0x100fe20008001205 */
[----:B------:R-:W-:Y:S01]  /*b4d0*/  FMUL R22, R22, UR9 ;  /* 0x0000000916167c20 */ /* 0x000fe20008400000 */
[----:B------:R-:W-:Y:S01]  /*b4e0*/  SHF.R.U32.HI R4, RZ, UR8, R5 ;  /* 0x00000008ff047c19 */ /* 0x000fe20008011605 */
[----:B------:R-:W0:Y:S01]  /*b4f0*/  LDC R6, c[0x0][0x144] ;  /* 0x00005100ff067b82 */ /* 0x000e220000000800 */
[----:B------:R-:W-:Y:S01]  /*b500*/  IADD3 R5, P0, RZ, -R14, RZ ;  /* 0x8000000eff057210 */ /* 0x000fe20007f1e0ff */
[----:B------:R-:W-:Y:S01]  /*b510*/  ULDC UR5, c[0x0][0x154] ;  /* 0x0000550000057ab9 */ /* 0x000fe20000000800 */
[----:B-1----:R-:W-:Y:S01]  /*b520*/  I2FP.F32.U32 R7, R20 ;  /* 0x0000001400077245 */ /* 0x002fe20000201000 */
[----:B------:R-:W1:Y:S01]  /*b530*/  F2I.U32.TRUNC.NTZ R22, R22 ;  /* 0x0000001600167305 */ /* 0x000e62000020f000 */
[----:B------:R-:W-:Y:S01]  /*b540*/  ULDC.64 UR6, c[0x0][0x620] ;  /* 0x0001880000067ab9 */ /* 0x000fe20000000a00 */
[----:B------:R-:W-:Y:S01]  /*b550*/  IMAD.X R4, RZ, RZ, ~R4, P0 ;  /* 0x000000ffff047224 */ /* 0x000fe200000e0e04 */
[----:B------:R-:W-:Y:S01]  /*b560*/  ISETP.NE.AND P2, PT, R2, 0x1, PT ;  /* 0x000000010200780c */ /* 0x000fe20003f45270 */
[----:B------:R-:W-:Y:S01]  /*b570*/  FMUL R23, R7, UR5 ;  /* 0x0000000507177c20 */ /* 0x000fe20008400000 */
[----:B------:R-:W2:Y:S01]  /*b580*/  LDC R25, c[0x0][0x148] ;  /* 0x00005200ff197b82 */ /* 0x000ea20000000800 */
[----:B------:R-:W-:Y:S01]  /*b590*/  IMAD R4, R4, UR6, RZ ;  /* 0x0000000604047c24 */ /* 0x000fe2000f8e02ff */
[----:B------:R-:W-:-:S03]  /*b5a0*/  ULDC UR5, c[0x0][0x618] ;  /* 0x0001860000057ab9 */ /* 0x000fc60000000800 */
[----:B------:R-:W3:Y:S01]  /*b5b0*/  F2I.U32.TRUNC.NTZ R23, R23 ;  /* 0x0000001700177305 */ /* 0x000ee2000020f000 */
[C---:B------:R-:W-:Y:S02]  /*b5c0*/  IMAD R7, R5.reuse, UR7, R4 ;  /* 0x0000000705077c24 */ /* 0x040fe4000f8e0204 */
[----:B------:R-:W-:Y:S01]  /*b5d0*/  IMAD.WIDE.U32 R4, R5, UR6, R16 ;  /* 0x0000000605047c25 */ /* 0x000fe2000f8e0010 */
[----:B------:R-:W-:Y:S02]  /*b5e0*/  ULDC.64 UR6, c[0x0][0x640] ;  /* 0x0001900000067ab9 */ /* 0x000fe40000000a00 */
[----:B------:R-:W-:Y:S01]  /*b5f0*/  ISETP.NE.U32.AND P0, PT, RZ, UR6, PT ;  /* 0x00000006ff007c0c */ /* 0x000fe2000bf05070 */
[----:B------:R-:W-:Y:S02]  /*b600*/  IMAD.IADD R5, R5, 0x1, R7 ;  /* 0x0000000105057824 */ /* 0x000fe400078e0207 */
[----:B-1----:R-:W-:Y:S01]  /*b610*/  IMAD.MOV R22, RZ, RZ, -R22 ;  /* 0x000000ffff167224 */ /* 0x002fe200078e0a16 */
[----:B------:R-:W-:-:S02]  /*b620*/  ISETP.NE.AND.EX P0, PT, RZ, UR7, PT, P0 ;  /* 0x00000007ff007c0c */ /* 0x000fc4000bf05300 */
[----:B------:R-:W-:Y:S01]  /*b630*/  SHF.R.U64 R21, R4, UR5, R5 ;  /* 0x0000000504157c19 */ /* 0x000fe20008001205 */
[----:B0-----:R-:W-:Y:S01]  /*b640*/  IMAD R15, R6, R22, R15 ;  /* 0x00000016060f7224 */ /* 0x001fe200078e020f */
[----:B------:R-:W-:Y:S01]  /*b650*/  SHF.R.U32.HI R4, RZ, UR5, R5 ;  /* 0x00000005ff047c19 */ /* 0x000fe20008011605 */
[----:B------:R-:W-:Y:S01]  /*b660*/  ULDC UR5, c[0x0][0x608] ;  /* 0x0001820000057ab9 */ /* 0x000fe20000000800 */
[----:B---3--:R-:W-:Y:S02]  /*b670*/  IMAD.MOV R6, RZ, RZ, -R23 ;  /* 0x000000ffff067224 */ /* 0x008fe400078e0a17 */
[--C-:B------:R-:W-:Y:S02]  /*b680*/  SHF.R.U64 R22, R21, UR5, R4.reuse ;  /* 0x0000000515167c19 */ /* 0x100fe40008001204 */
[----:B------:R-:W-:Y:S01]  /*b690*/  SHF.R.U32.HI R5, RZ, UR5, R4 ;  /* 0x00000005ff057c19 */ /* 0x000fe20008011604 */
[----:B------:R-:W-:Y:S01]  /*b6a0*/  ULDC UR5, c[0x0][0x658] ;  /* 0x0001960000057ab9 */ /* 0x000fe20000000800 */
[----:B--2---:R-:W-:-:S02]  /*b6b0*/  @P2 IMAD R15, R25, R6, R20 ;  /* 0x00000006190f2224 */ /* 0x004fc400078e0214 */
[--C-:B------:R-:W-:Y:S02]  /*b6c0*/  SHF.R.U64 R20, R22, UR5, R5.reuse ;  /* 0x0000000516147c19 */ /* 0x100fe40008001205 */
[----:B------:R-:W-:-:S03]  /*b6d0*/  SHF.R.U32.HI R23, RZ, UR5, R5 ;  /* 0x00000005ff177c19 */ /* 0x000fc60008011605 */
[----:B------:R-:W-:Y:S02]  /*b6e0*/  IMAD.MOV.U32 R6, RZ, RZ, R20 ;  /* 0x000000ffff067224 */ /* 0x000fe400078e0014 */
[----:B------:R-:W-:Y:S01]  /*b6f0*/  IMAD.MOV.U32 R5, RZ, RZ, R23 ;  /* 0x000000ffff057224 */ /* 0x000fe200078e0017 */
[----:B------:R-:W-:Y:S06]  /*b700*/  @!P0 BRA `(.L_x_276) ;  /* 0x00000000002c8947 */ /* 0x000fec0003800000 */
        /* <DEDUP_REMOVED lines=9> */
[----:B------:R-:W-:-:S04]  /*b7a0*/  IMAD.WIDE.U32.X R4, R23, UR7, R4, P1 ;  /* 0x0000000717047c25 */ /* 0x000fc800088e0404 */
[----:B------:R-:W-:-:S07]  /*b7b0*/  IMAD.MOV.U32 R6, RZ, RZ, R4 ;  /* 0x000000ffff067224 */ /* 0x000fce00078e0004 */
.L_x_276:
[----:B------:R-:W-:Y:S01]  /*b7c0*/  ULDC UR5, c[0x0][0x648] ;  /* 0x0001920000057ab9 */ /* 0x000fe20000000800 */
[----:B------:R-:W-:Y:S01]  /*b7d0*/  LOP3.LUT R4, R22, UR17, RZ, 0xc0, !PT ;  /* 0x0000001116047c12 */ /* 0x000fe2000f8ec0ff */
[----:B------:R-:W-:Y:S01]  /*b7e0*/  ULDC UR6, c[0x0][0x610] ;  /* 0x0001840000067ab9 */ /* 0x000fe20000000800 */
[----:B------:R-:W-:Y:S01]  /*b7f0*/  SHF.R.U64 R5, R6, UR5, R5 ;  /* 0x0000000506057c19 */ /* 0x000fe20008001205 */
[----:B------:R-:W-:Y:S01]  /*b800*/  ULDC UR5, c[0x0][0x638] ;  /* 0x00018e0000057ab9 */ /* 0x000fe20000000800 */
[----:B------:R-:W-:Y:S01]  /*b810*/  LOP3.LUT R21, R21, UR4, RZ, 0xc0, !PT ;  /* 0x0000000415157c12 */ /* 0x000fe2000f8ec0ff */
[----:B------:R-:W-:Y:S02]  /*b820*/  IMAD.MOV.U32 R6, RZ, RZ, R14 ;  /* 0x000000ffff067224 */ /* 0x000fe400078e000e */
[----:B------:R-:W-:Y:S02]  /*b830*/  IMAD.MOV R7, RZ, RZ, -R5 ;  /* 0x000000ffff077224 */ /* 0x000fe400078e0a05 */
[----:B------:R-:W-:-:S02]  /*b840*/  IMAD R4, R5, UR18, R4 ;  /* 0x0000001205047c24 */ /* 0x000fc4000f8e0204 */
[----:B------:R-:W-:Y:S01]  /*b850*/  IMAD R20, R7, UR5, R20 ;  /* 0x0000000507147c24 */ /* 0x000fe2000f8e0214 */
[----:B------:R-:W-:Y:S01]  /*b860*/  ULDC UR5, c[0x0][0x600] ;  /* 0x0001800000057ab9 */ /* 0x000fe20000000800 */
[----:B------:R-:W-:Y:S02]  /*b870*/  IMAD R15, R4, UR6, R15 ;  /* 0x00000006040f7c24 */ /* 0x000fe4000f8e020f */
[----:B------:R-:W-:Y:S02]  /*b880*/  IMAD R20, R20, UR5, R21 ;  /* 0x0000000514147c24 */ /* 0x000fe4000f8e0215 */
[----:B------:R-:W-:-:S03]  /*b890*/  IMAD.MOV.U32 R4, RZ, RZ, 0x1 ;  /* 0x00000001ff047424 */ /* 0x000fc600078e00ff */
[----:B------:R-:W-:Y:S02]  /*b8a0*/  SEL R21, R20, R15, !P2 ;  /* 0x0000000f14157207 */ /* 0x000fe40005000000 */
[----:B------:R-:W-:-:S07]  /*b8b0*/  SEL R20, R15, R20, !P2 ;  /* 0x000000140f147207 */ /* 0x000fce0005000000 */
.L_x_274:
[----:B------:R-:W-:Y:S05]  /*b8c0*/  BSYNC B1 ;  /* 0x0000000000017941 */ /* 0x000fea0003800000 */
.L_x_273:
[----:B------:R-:W-:-:S13]  /*b8d0*/  LOP3.LUT P0, RZ, R4, 0xff, RZ, 0xc0, !PT ;  /* 0x000000ff04ff7812 */ /* 0x000fda000780c0ff */
[----:B------:R-:W-:Y:S05]  /*b8e0*/  @P0 BRA `(.L_x_277) ;  /* 0xfffffff400380947 */ /* 0x000fea000383ffff */
[----:B------:R-:W-:Y:S05]  /*b8f0*/  BSYNC B0 ;  /* 0x0000000000007941 */ /* 0x000fea0003800000 */
.L_x_266:
[----:B------:R-:W-:-:S03]  /*b900*/  UMOV UR5, 0xffffffff ;  /* 0xffffffff00057882 */ /* 0x000fc60000000000 */
[----:B------:R-:W-:Y:S05]  /*b910*/  BRA.DIV UR5, `(.L_x_278) ;  /* 0x0000000605147947 */ /* 0x000fea000b800000 */
[----:B------:R-:W-:-:S13]  /*b920*/  ELECT P6, URZ, PT ;  /* 0x00000000003f782f */ /* 0x000fda00038c0000 */
.L_x_292:
[----:B------:R-:W-:Y:S04]  /*b930*/  BSSY B0, `(.L_x_279) ;  /* 0x000002b000007945 */ /* 0x000fe80003800000 */
[----:B------:R-:W-:Y:S05]  /*b940*/  @!P6 BRA `(.L_x_280) ;  /* 0x0000000000a4e947 */ /* 0x000fea0003800000 */
[----:B------:R-:W-:-:S04]  /*b950*/  LOP3.LUT R19, R19, 0x2, RZ, 0xfc, !PT ;  /* 0x0000000213137812 */ /* 0x000fc800078efcff */
[----:B------:R-:W-:-:S13]  /*b960*/  ISETP.NE.AND P0, PT, R19, 0x3, PT ;  /* 0x000000031300780c */ /* 0x000fda0003f05270 */
[----:B------:R-:W-:Y:S05]  /*b970*/  @!P0 BRA `(.L_x_281) ;  /* 0x0000000000048947 */ /* 0x000fea0003800000 */
[----:B------:R-:W-:Y:S01]  /*b980*/  BPT.TRAP 0x1 ;  /* 0x000000040000795c */ /* 0x000fe20000300000 */
.L_x_281:
[----:B------:R-:W0:Y:S01]  /*b990*/  S2R R5, SR_CgaCtaId ;  /* 0x0000000000057919 */ /* 0x000e220000008800 */
[----:B------:R-:W-:Y:S02]  /*b9a0*/  MOV R2, 0x400 ;  /* 0x0000040000027802 */ /* 0x000fe40000000f00 */
[----:B------:R-:W-:Y:S02]  /*b9b0*/  SHF.L.U32 R4, R0, 0x1f, RZ ;  /* 0x0000001f00047819 */ /* 0x000fe400000006ff */
[----:B0-----:R-:W-:-:S05]  /*b9c0*/  LEA R2, R5, R2, 0x18 ;  /* 0x0000000205027211 */ /* 0x001fca00078ec0ff */
[----:B------:R-:W-:-:S04]  /*b9d0*/  VIADD R2, R2, 0x20 ;  /* 0x0000002002027836 */ /* 0x000fc80000000000 */
[C---:B------:R-:W-:Y:S02]  /*b9e0*/  IMAD R7, R3.reuse, 0x8, R2 ;  /* 0x0000000803077824 */ /* 0x040fe400078e0202 */
[----:B------:R-:W-:Y:S02]  /*b9f0*/  VIADD R3, R3, 0x1 ;  /* 0x0000000103037836 */ /* 0x000fe40000000000 */
[----:B------:R-:W0:Y:S03]  /*ba00*/  SYNCS.PHASECHK.TRANS64.TRYWAIT P0, [R7+URZ], R4 ;  /* 0x00000004070075a7 */ /* 0x000e26000800017f */
[----:B------:R-:W-:-:S04]  /*ba10*/  ISETP.NE.AND P1, PT, R3, 0x4, PT ;  /* 0x000000040300780c */ /* 0x000fc80003f25270 */
[----:B------:R-:W-:Y:S02]  /*ba20*/  SEL R5, RZ, 0x1, P1 ;  /* 0x00000001ff057807 */ /* 0x000fe40000800000 */
[----:B------:R-:W-:Y:S02]  /*ba30*/  SEL R3, R3, RZ, P1 ;  /* 0x000000ff03037207 */ /* 0x000fe40000800000 */
[----:B------:R-:W-:-:S03]  /*ba40*/  LOP3.LUT R6, R0, R5, RZ, 0x3c, !PT ;  /* 0x0000000500067212 */ /* 0x000fc600078e3cff */
[----:B------:R-:W-:Y:S01]  /*ba50*/  IMAD R8, R3, 0x8, R2 ;  /* 0x0000000803087824 */ /* 0x000fe200078e0202 */
[----:B------:R-:W-:Y:S01]  /*ba60*/  SHF.L.U32 R5, R6, 0x1f, RZ ;  /* 0x0000001f06057819 */ /* 0x000fe200000006ff */
[----:B0-----:R-:W-:Y:S06]  /*ba70*/  @!P0 BRA `(.L_x_282) ;  /* 0x0000000000dc8947 */ /* 0x001fec0003800000 */
.L_x_293:
[----:B------:R-:W1:Y:S01]  /*ba80*/  SYNCS.PHASECHK.TRANS64.TRYWAIT P0, [R8+URZ], R5 ;  /* 0x00000005080075a7 */ /* 0x000e62000800017f */
[----:B------:R-:W-:-:S05]  /*ba90*/  VIADD R0, R3, 0x1 ;  /* 0x0000000103007836 */ /* 0x000fca0000000000 */
[----:B------:R-:W-:-:S04]  /*baa0*/  ISETP.NE.AND P1, PT, R0, 0x4, PT ;  /* 0x000000040000780c */ /* 0x000fc80003f25270 */
[----:B------:R-:W-:Y:S02]  /*bab0*/  SEL R3, RZ, 0x1, P1 ;  /* 0x00000001ff037807 */ /* 0x000fe40000800000 */
[----:B0-----:R-:W-:Y:S02]  /*bac0*/  SEL R7, R0, RZ, P1 ;  /* 0x000000ff00077207 */ /* 0x001fe40000800000 */
[----:B------:R-:W-:-:S03]  /*bad0*/  LOP3.LUT R9, R6, R3, RZ, 0x3c, !PT ;  /* 0x0000000306097212 */ /* 0x000fc600078e3cff */
[----:B------:R-:W-:Y:S01]  /*bae0*/  IMAD R11, R7, 0x8, R2 ;  /* 0x00000008070b7824 */ /* 0x000fe200078e0202 */
[----:B------:R-:W-:Y:S01]  /*baf0*/  SHF.L.U32 R6, R9, 0x1f, RZ ;  /* 0x0000001f09067819 */ /* 0x000fe200000006ff */
[----:B-1----:R-:W-:Y:S06]  /*bb00*/  @!P0 BRA `(.L_x_283) ;  /* 0x0000000000cc8947 */ /* 0x002fec0003800000 */
.L_x_294:
[----:B------:R-:W1:Y:S01]  /*bb10*/  SYNCS.PHASECHK.TRANS64.TRYWAIT P0, [R11+URZ], R6 ;  /* 0x000000060b0075a7 */ /* 0x000e62000800017f */
[----:B------:R-:W-:-:S05]  /*bb20*/  VIADD R0, R7, 0x1 ;  /* 0x0000000107007836 */ /* 0x000fca0000000000 */
[----:B------:R-:W-:-:S04]  /*bb30*/  ISETP.NE.AND P1, PT, R0, 0x4, PT ;  /* 0x000000040000780c */ /* 0x000fc80003f25270 */
[----:B------:R-:W-:Y:S02]  /*bb40*/  SEL R4, RZ, 0x1, P1 ;  /* 0x00000001ff047807 */ /* 0x000fe40000800000 */
[----:B------:R-:W-:Y:S02]  /*bb50*/  SEL R3, R0, RZ, P1 ;  /* 0x000000ff00037207 */ /* 0x000fe40000800000 */
[----:B------:R-:W-:Y:S01]  /*bb60*/  LOP3.LUT R0, R9, R4, RZ, 0x3c, !PT ;  /* 0x0000000409007212 */ /* 0x000fe200078e3cff */
[----:B-1----:R-:W-:Y:S06]  /*bb70*/  @!P0 BRA `(.L_x_284) ;  /* 0x0000000000c48947 */ /* 0x002fec0003800000 */
.L_x_295:
[----:B------:R-:W-:Y:S01]  /*bb80*/  IMAD R3, R3, 0x8, R2 ;  /* 0x0000000803037824 */ /* 0x000fe200078e0202 */
[----:B------:R-:W-:-:S07]  /*bb90*/  SHF.L.U32 R0, R0, 0x1f, RZ ;  /* 0x0000001f00007819 */ /* 0x000fce00000006ff */
.L_x_285:
[----:B--2---:R2:W3:Y:S02]  /*bba0*/  SYNCS.PHASECHK.TRANS64.TRYWAIT P0, [R3+URZ], R0 ;  /* 0x00000000030075a7 */ /* 0x0044e4000800017f */
[----:B---3--:R-:W-:Y:S05]  /*bbb0*/  @!P0 NANOSLEEP.SYNCS 0x989680 ;  /* 0x009896800000895d */ /* 0x008fea0003900000 */
[----:B------:R-:W3:Y:S02]  /*bbc0*/  @!P0 SYNCS.PHASECHK.TRANS64 P0, [R3+URZ], R0 ;  /* 0x00000000030085a7 */ /* 0x000ee4000800007f */
[----:B---3--:R-:W-:Y:S05]  /*bbd0*/  @!P0 BRA `(.L_x_285) ;  /* 0xfffffffc00f08947 */ /* 0x008fea000383ffff */
.L_x_280:
[----:B------:R-:W-:Y:S05]  /*bbe0*/  BSYNC B0 ;  /* 0x0000000000007941 */ /* 0x000fea0003800000 */
.L_x_279:
[----:B------:R-:W-:Y:S05]  /*bbf0*/  EXIT ;  /* 0x000000000000794d */ /* 0x000fea0003800000 */
.L_x_21:
[----:B----4-:R4:W0:Y:S02]  /*bc00*/  SYNCS.PHASECHK.TRANS64.TRYWAIT P1, [R3+URZ], R0 ;  /* 0x00000000030075a7 */ /* 0x010824000802017f */
[----:B0-----:R-:W-:Y:S05]  /*bc10*/  @!P1 NANOSLEEP.SYNCS 0x989680 ;  /* 0x009896800000995d */ /* 0x001fea0003900000 */
[----:B------:R-:W0:Y:S02]  /*bc20*/  @!P1 SYNCS.PHASECHK.TRANS64 P1, [R3+URZ], R0 ;  /* 0x00000000030095a7 */ /* 0x000e24000802007f */
[----:B0-----:R-:W-:Y:S05]  /*bc30*/  @!P1 BRA `(.L_x_21) ;  /* 0xfffffffc00f09947 */ /* 0x001fea000383ffff */
[----:B------:R-:W-:Y:S05]  /*bc40*/  BRA `(.L_x_20) ;  /* 0xffffff5800347947 */ /* 0x000fea000383ffff */
.L_x_26:
[----:B-1----:R1:W3:Y:S02]  /*bc50*/  SYNCS.PHASECHK.TRANS64.TRYWAIT P1, [R5+URZ], R4 ;  /* 0x00000004050075a7 */ /* 0x0022e4000802017f */
[----:B---3--:R-:W-:Y:S05]  /*bc60*/  @!P1 NANOSLEEP.SYNCS 0x989680 ;  /* 0x009896800000995d */ /* 0x008fea0003900000 */
[----:B------:R-:W3:Y:S02]  /*bc70*/  @!P1 SYNCS.PHASECHK.TRANS64 P1, [R5+URZ], R4 ;  /* 0x00000004050095a7 */ /* 0x000ee4000802007f */
[----:B---3--:R-:W-:Y:S05]  /*bc80*/  @!P1 BRA `(.L_x_26) ;  /* 0xfffffffc00f09947 */ /* 0x008fea000383ffff */
[----:B------:R-:W-:Y:S05]  /*bc90*/  BRA `(.L_x_25) ;  /* 0xffffff7000047947 */ /* 0x000fea000383ffff */
.L_x_267:
[----:B------:R-:W-:Y:S01]  /*bca0*/  BSSY B1, `(.L_x_286) ;  /* 0x0000006000017945 */ /* 0x000fe20003800000 */
[----:B------:R-:W-:-:S07]  /*bcb0*/  IMAD.MOV.U32 R15, RZ, RZ, -0x1 ;  /* 0xffffffffff0f7424 */ /* 0x000fce00078e00ff */
[----:B------:R-:W-:Y:S05]  /*bcc0*/  WARPSYNC.COLLECTIVE R15, `(.L_x_287) ;  /* 0x000000000f0c7348 */ /* 0x000fea0003c00000 */
[----:B------:R-:W-:Y:S02]  /*bcd0*/  ELECT P6, UR62, PT ;  /* 0x00000000003e782f */ /* 0x000fe400038c0000 */
[----:B------:R-:W-:Y:S01]  /*bce0*/  MOV R14, UR62 ;  /* 0x0000003e000e7c02 */ /* 0x000fe20008000f00 */
[----:B------:R-:W-:Y:S10]  /*bcf0*/  ENDCOLLECTIVE ;  /* 0x000000000000791b */ /* 0x000ff40003800000 */
.L_x_287:
[----:B------:R-:W-:Y:S05]  /*bd00*/  BSYNC B1 ;  /* 0x0000000000017941 */ /* 0x000fea0003800000 */
.L_x_286:
[----:B------:R-:W-:Y:S05]  /*bd10*/  BRA `(.L_x_288) ;  /* 0xfffffff000387947 */ /* 0x000fea000383ffff */
.L_x_270:
[----:B0-----:R0:W1:Y:S02]  /*bd20*/  SYNCS.PHASECHK.TRANS64.TRYWAIT P0, [R20+URZ+0x20], R7 ;  /* 0x00002007140075a7 */ /* 0x001064000800017f */
[----:B-1----:R-:W-:Y:S05]  /*bd30*/  @!P0 NANOSLEEP.SYNCS 0x989680 ;  /* 0x009896800000895d */ /* 0x002fea0003900000 */
[----:B------:R-:W1:Y:S02]  /*bd40*/  @!P0 SYNCS.PHASECHK.TRANS64 P0, [R20+URZ+0x20], R7 ;  /* 0x00002007140085a7 */ /* 0x000e64000800007f */
[----:B-1----:R-:W-:Y:S05]  /*bd50*/  @!P0 BRA `(.L_x_270) ;  /* 0xfffffffc00f08947 */ /* 0x002fea000383ffff */
[----:B------:R-:W-:Y:S05]  /*bd60*/  BRA `(.L_x_289) ;  /* 0xfffffff000747947 */ /* 0x000fea000383ffff */
.L_x_278:
[----:B------:R-:W-:Y:S01]  /*bd70*/  BSSY B0, `(.L_x_290) ;  /* 0x0000006000007945 */ /* 0x000fe20003800000 */
[----:B------:R-:W-:-:S07]  /*bd80*/  IMAD.MOV.U32 R15, RZ, RZ, -0x1 ;  /* 0xffffffffff0f7424 */ /* 0x000fce00078e00ff */
[----:B------:R-:W-:Y:S05]  /*bd90*/  WARPSYNC.COLLECTIVE R15, `(.L_x_291) ;  /* 0x000000000f0c7348 */ /* 0x000fea0003c00000 */
[----:B------:R-:W-:Y:S02]  /*bda0*/  ELECT P6, UR62, PT ;  /* 0x00000000003e782f */ /* 0x000fe400038c0000 */
[----:B------:R-:W-:Y:S01]  /*bdb0*/  MOV R14, UR62 ;  /* 0x0000003e000e7c02 */ /* 0x000fe20008000f00 */
[----:B------:R-:W-:Y:S10]  /*bdc0*/  ENDCOLLECTIVE ;  /* 0x000000000000791b */ /* 0x000ff40003800000 */
.L_x_291:
[----:B------:R-:W-:Y:S05]  /*bdd0*/  BSYNC B0 ;  /* 0x0000000000007941 */ /* 0x000fea0003800000 */
.L_x_290:
[----:B------:R-:W-:Y:S05]  /*bde0*/  BRA `(.L_x_292) ;  /* 0xfffffff800d07947 */ /* 0x000fea000383ffff */
.L_x_282:
[----:B0-----:R0:W1:Y:S02]  /*bdf0*/  SYNCS.PHASECHK.TRANS64.TRYWAIT P0, [R7+URZ], R4 ;  /* 0x00000004070075a7 */ /* 0x001064000800017f */
[----:B-1----:R-:W-:Y:S05]  /*be00*/  @!P0 NANOSLEEP.SYNCS 0x989680 ;  /* 0x009896800000895d */ /* 0x002fea0003900000 */
[----:B------:R-:W1:Y:S02]  /*be10*/  @!P0 SYNCS.PHASECHK.TRANS64 P0, [R7+URZ], R4 ;  /* 0x00000004070085a7 */ /* 0x000e64000800007f */
[----:B-1----:R-:W-:Y:S05]  /*be20*/  @!P0 BRA `(.L_x_282) ;  /* 0xfffffffc00f08947 */ /* 0x002fea000383ffff */
[----:B------:R-:W-:Y:S05]  /*be30*/  BRA `(.L_x_293) ;  /* 0xfffffffc00107947 */ /* 0x000fea000383ffff */
.L_x_283:
[----:B0-----:R0:W1:Y:S02]  /*be40*/  SYNCS.PHASECHK.TRANS64.TRYWAIT P0, [R8+URZ], R5 ;  /* 0x00000005080075a7 */ /* 0x001064000800017f */
[----:B-1----:R-:W-:Y:S05]  /*be50*/  @!P0 NANOSLEEP.SYNCS 0x989680 ;  /* 0x009896800000895d */ /* 0x002fea0003900000 */
[----:B------:R-:W1:Y:S02]  /*be60*/  @!P0 SYNCS.PHASECHK.TRANS64 P0, [R8+URZ], R5 ;  /* 0x00000005080085a7 */ /* 0x000e64000800007f */
[----:B-1----:R-:W-:Y:S05]  /*be70*/  @!P0 BRA `(.L_x_283) ;  /* 0xfffffffc00f08947 */ /* 0x002fea000383ffff */
[----:B------:R-:W-:Y:S05]  /*be80*/  BRA `(.L_x_294) ;  /* 0xfffffffc00207947 */ /* 0x000fea000383ffff */
.L_x_284:
[----:B-1----:R1:W2:Y:S02]  /*be90*/  SYNCS.PHASECHK.TRANS64.TRYWAIT P0, [R11+URZ], R6 ;  /* 0x000000060b0075a7 */ /* 0x0022a4000800017f */
[----:B--2---:R-:W-:Y:S05]  /*bea0*/  @!P0 NANOSLEEP.SYNCS 0x989680 ;  /* 0x009896800000895d */ /* 0x004fea0003900000 */
[----:B------:R-:W2:Y:S02]  /*beb0*/  @!P0 SYNCS.PHASECHK.TRANS64 P0, [R11+URZ], R6 ;  /* 0x000000060b0085a7 */ /* 0x000ea4000800007f */
[----:B--2---:R-:W-:Y:S05]  /*bec0*/  @!P0 BRA `(.L_x_284) ;  /* 0xfffffffc00f08947 */ /* 0x004fea000383ffff */
[----:B------:R-:W-:Y:S05]  /*bed0*/  BRA `(.L_x_295) ;  /* 0xfffffffc00287947 */ /* 0x000fea000383ffff */
.L_x_296:
[----:B------:R-:W-:-:S00]  /*bee0*/  BRA `(.L_x_296) ;  /* 0xfffffffc00fc7947 */ /* 0x000fc0000383ffff */
[----:B------:R-:W-:-:S00]  /*bef0*/  NOP ;  /* 0x0000000000007918 */ /* 0x000fc00000000000 */
        /* <DEDUP_REMOVED lines=8> */
.L_x_297:


//--------------------- .nv.global.init           --------------------------
	.section	.nv.global.init,"aw",@progbits
.nv.global.init:
	.type		$str$22,@object
	.size		$str$22,($str$23 - $str$22)
$str$22:
        /*0000*/ 	.byte	0x6b, 0x5f, 0x74, 0x69, 0x6c, 0x65, 0x5f, 0x63, 0x6f, 0x75, 0x6e, 0x74, 0x20, 0x3e, 0x3d, 0x20
        /*0010*/ 	.byte	0x31, 0x00
	.type		$str$23,@object
	.size		$str$23,(__unnamed_1 - $str$23)
$str$23:
        /*0012*/ 	.byte	0x2f, 0x74, 0x6d, 0x70, 0x2f, 0x63, 0x75, 0x74, 0x6c, 0x61, 0x73, 0x73, 0x5f, 0x73, 0x77, 0x65
        /*0022*/ 	.byte	0x65, 0x70, 0x5f, 0x73, 0x72, 0x63, 0x2f, 0x69, 0x6e, 0x63, 0x6c, 0x75, 0x64, 0x65, 0x2f, 0x63
        /*0032*/ 	.byte	0x75, 0x74, 0x6c, 0x61, 0x73, 0x73, 0x2f, 0x67, 0x65, 0x6d, 0x6d, 0x2f, 0x63, 0x6f, 0x6c, 0x6c
        /*0042*/ 	.byte	0x65, 0x63, 0x74, 0x69, 0x76, 0x65, 0x2f, 0x73, 0x6d, 0x39, 0x30, 0x5f, 0x6d, 0x6d, 0x61, 0x5f
        /*0052*/ 	.byte	0x74, 0x6d, 0x61, 0x5f, 0x67, 0x6d, 0x6d, 0x61, 0x5f, 0x73, 0x73, 0x5f, 0x77, 0x61, 0x72, 0x70
        /*0062*/ 	.byte	0x73, 0x70, 0x65, 0x63, 0x69, 0x61, 0x6c, 0x69, 0x7a, 0x65, 0x64, 0x2e, 0x68, 0x70, 0x70, 0x00
	.type		__unnamed_1,@object
	.size		__unnamed_1,(.L_0 - __unnamed_1)
__unnamed_1:
        /*0072*/ 	.byte	0x76, 0x6f, 0x69, 0x64, 0x20, 0x63, 0x75, 0x74, 0x6c, 0x61, 0x73, 0x73, 0x3a, 0x3a, 0x67, 0x65
        /* <DEDUP_REMOVED lines=172> */
        /*0b42*/ 	.byte	0x74, 0x65, 0x3a, 0x3a, 0x69, 0x64, 0x65, 0x6e, 0x74, 0x69, 0x74, 0x79, 0x5d, 0x00
.L_0:


//--------------------- .nv.shared._ZN7cutlass13device_kernelINS_4gemm6kernel13GemmUniversalIN4cute5tupleIJiiiiEEENS1_10collective13CollectiveMmaINS1_34MainloopSm90TmaGmmaWarpSpecializedILi4ENS5_IJNS4_1CILi2EEENSA_ILi1EEESC_EEENS1_35KernelTmaWarpSpecializedCooperativeEEENS5_IJNSA_ILi256EEENSA_ILi112EEENSA_ILi128EEEEEEaNS5_IJlSC_lEEEaSK_NS4_8TiledMMAINS4_8MMA_AtomIJNS4_4SM904GMMA26MMA_64x16x32_S32S8S8_SS_TNEEEENS4_6LayoutISD_NS5_IJSC_NSA_ILi0EEESS_EEEEENS5_IJNS4_10UnderscoreESV_SV_EEEEENS4_13SM90_TMA_LOADENS4_14ComposedLayoutINS4_7SwizzleILi3ELi4ELi3EEENS4_18smem_ptr_flag_bitsILi8EEENSR_INS5_IJNSA_ILi8EEESI_EEENS5_IJSI_SC_EEEEEEEvNS4_8identityENS4_23SM90_TMA_LOAD_MULTICASTES18_vS19_EENS_8epilogue10collective6detail29Sm90TmaWarpSpecializedAdapterINS1D_15DefaultEpilogueIaSK_SK_NS1C_6thread17LinearCombinationIaLi1EiiLNS1H_9ScaleType4KindE0ELNS_15FloatRoundStyleE2EaEENS1_15EpilogueDefaultEEEEEvvEEEEvNT_6ParamsE --------------------------
	.section	.nv.shared._ZN7cutlass13device_kernelINS_4gemm6kernel13GemmUniversalIN4cute5tupleIJiiiiEEENS1_10collective13CollectiveMmaINS1_34MainloopSm90TmaGmmaWarpSpecializedILi4ENS5_IJNS4_1CILi2EEENSA_ILi1EEESC_EEENS1_35KernelTmaWarpSpecializedCooperativeEEENS5_IJNSA_ILi256EEENSA_ILi112EEENSA_ILi128EEEEEEaNS5_IJlSC_lEEEaSK_NS4_8TiledMMAINS4_8MMA_AtomIJNS4_4SM904GMMA26MMA_64x16x32_S32S8S8_SS_TNEEEENS4_6LayoutISD_NS5_IJSC_NSA_ILi0EEESS_EEEEENS5_IJNS4_10UnderscoreESV_SV_EEEEENS4_13SM90_TMA_LOADENS4_14ComposedLayoutINS4_7SwizzleILi3ELi4ELi3EEENS4_18smem_ptr_flag_bitsILi8EEENSR_INS5_IJNSA_ILi8EEESI_EEENS5_IJSI_SC_EEEEEEEvNS4_8identityENS4_23SM90_TMA_LOAD_MULTICASTES18_vS19_EENS_8epilogue10collective6detail29Sm90TmaWarpSpecializedAdapterINS1D_15DefaultEpilogueIaSK_SK_NS1C_6thread17LinearCombinationIaLi1EiiLNS1H_9ScaleType4KindE0ELNS_15FloatRoundStyleE2EaEENS1_15EpilogueDefaultEEEEEvvEEEEvNT_6ParamsE,"aw",@nobits
	.sectionflags	@""
	.align	16
	.zero		1024


//--------------------- .nv.shared.reserved.0     --------------------------
	.section	.nv.shared.reserved.0,"aw",@nobits
	.weak		__nv_reservedSMEM_offset_0_alias
	.size		__nv_reservedSMEM_offset_0_alias, 0, 0
	.other		__nv_reservedSMEM_offset_0_alias,@"STO_CUDA_RESERVED_SHARED STV_DEFAULT"
__nv_reservedSMEM_offset_0_alias:
	.zero		0


//--------------------- .nv.global                --------------------------
	.section	.nv.global,"aw",@nobits
.nv.global:
	.type		_ZN40_INTERNAL_0ef300eb_4_k_cu_c742e775_173194cute1_E,@object
	.size		_ZN40_INTERNAL_0ef300eb_4_k_cu_c742e775_173194cute1_E,(_ZN40_INTERNAL_0ef300eb_4_k_cu_c742e775_173194cuda3std3__45__cpo6cbeginE - _ZN40_INTERNAL_0ef300eb_4_k_cu_c742e775_173194cute1_E)
_ZN40_INTERNAL_0ef300eb_4_k_cu_c742e775_173194cute1_E:
	.zero		1
	.type		_ZN40_INTERNAL_0ef300eb_4_k_cu_c742e775_173194cuda3std3__45__cpo6cbeginE,@object
	.size		_ZN40_INTERNAL_0ef300eb_4_k_cu_c742e775_173194cuda3std3__45__cpo6cbeginE,(_ZN40_INTERNAL_0ef300eb_4_k_cu_c742e775_173194cuda3std3__48in_placeE - _ZN40_INTERNAL_0ef300eb_4_k_cu_c742e775_173194cuda3std3__45__cpo6cbeginE)
_ZN40_INTERNAL_0ef300eb_4_k_cu_c742e775_173194cuda3std3__45__cpo6cbeginE:
	.zero		1
	.type		_ZN40_INTERNAL_0ef300eb_4_k_cu_c742e775_173194cuda3std3__48in_placeE,@object
	.size		_ZN40_INTERNAL_0ef300eb_4_k_cu_c742e775_173194cuda3std3__48in_placeE,(_ZN40_INTERNAL_0ef300eb_4_k_cu_c742e775_173194cuda3std6ranges3__45__cpo9iter_moveE - _ZN40_INTERNAL_0ef300eb_4_k_cu_c742e775_173194cuda3std3__48in_placeE)
_ZN40_INTERNAL_0ef300eb_4_k_cu_c742e775_173194cuda3std3__48in_placeE:
	.zero		1
	.type		_ZN40_INTERNAL_0ef300eb_4_k_cu_c742e775_173194cuda3std6ranges3__45__cpo9iter_moveE,@object
	.size		_ZN40_INTERNAL_0ef300eb_4_k_cu_c742e775_173194cuda3std6ranges3__45__cpo9iter_moveE,(_ZN40_INTERNAL_0ef300eb_4_k_cu_c742e775_173194cuda3std3__45__cpo5beginE - _ZN40_INTERNAL_0ef300eb_4_k_cu_c742e775_173194cuda3std6ranges3__45__cpo9iter_moveE)
_ZN40_INTERNAL_0ef300eb_4_k_cu_c742e775_173194cuda3std6ranges3__45__cpo9iter_moveE:
	.zero		1
	.type		_ZN40_INTERNAL_0ef300eb_4_k_cu_c742e775_173194cuda3std3__45__cpo5beginE,@object
	.size		_ZN40_INTERNAL_0ef300eb_4_k_cu_c742e775_173194cuda3std3__45__cpo5beginE,(_ZN40_INTERNAL_0ef300eb_4_k_cu_c742e775_173194cuda3std3__442_GLOBAL__N__0ef300eb_4_k_cu_c742e775_173196ignoreE - _ZN40_INTERNAL_0ef300eb_4_k_cu_c742e775_173194cuda3std3__45__cpo5beginE)
_ZN40_INTERNAL_0ef300eb_4_k_cu_c742e775_173194cuda3std3__45__cpo5beginE:
	.zero		1
	.type		_ZN40_INTERNAL_0ef300eb_4_k_cu_c742e775_173194cuda3std3__442_GLOBAL__N__0ef300eb_4_k_cu_c742e775_173196ignoreE,@object
	.size		_ZN40_INTERNAL_0ef300eb_4_k_cu_c742e775_173194cuda3std3__442_GLOBAL__N__0ef300eb_4_k_cu_c742e775_173196ignoreE,(_ZN40_INTERNAL_0ef300eb_4_k_cu_c742e775_173194cute7productE - _ZN40_INTERNAL_0ef300eb_4_k_cu_c742e775_173194cuda3std3__442_GLOBAL__N__0ef300eb_4_k_cu_c742e775_173196ignoreE)
_ZN40_INTERNAL_0ef300eb_4_k_cu_c742e775_173194cuda3std3__442_GLOBAL__N__0ef300eb_4_k_cu_c742e775_173196ignoreE:
	.zero		1
	.type		_ZN40_INTERNAL_0ef300eb_4_k_cu_c742e775_173194cute7productE,@object
	.size		_ZN40_INTERNAL_0ef300eb_4_k_cu_c742e775_173194cute7productE,(_ZN40_INTERNAL_0ef300eb_4_k_cu_c742e775_173194cuda3std3__45__cpo3endE - _ZN40_INTERNAL_0ef300eb_4_k_cu_c742e775_173194cute7productE)
_ZN40_INTERNAL_0ef300eb_4_k_cu_c742e775_173194cute7productE:
	.zero		1
	.type		_ZN40_INTERNAL_0ef300eb_4_k_cu_c742e775_173194cuda3std3__45__cpo3endE,@object
	.size		_ZN40_INTERNAL_0ef300eb_4_k_cu_c742e775_173194cuda3std3__45__cpo3endE,(_ZN40_INTERNAL_0ef300eb_4_k_cu_c742e775_173194cuda3std3__419piecewise_constructE - _ZN40_INTERNAL_0ef300eb_4_k_cu_c742e775_173194cuda3std3__45__cpo3endE)
_ZN40_INTERNAL_0ef300eb_4_k_cu_c742e775_173194cuda3std3__45__cpo3endE:
	.zero		1
	.type		_ZN40_INTERNAL_0ef300eb_4_k_cu_c742e775_173194cuda3std3__419piecewise_constructE,@object
	.size		_ZN40_INTERNAL_0ef300eb_4_k_cu_c742e775_173194cuda3std3__419piecewise_constructE,(_ZN40_INTERNAL_0ef300eb_4_k_cu_c742e775_173194cuda3std3__45__cpo4cendE - _ZN40_INTERNAL_0ef300eb_4_k_cu_c742e775_173194cuda3std3__419piecewise_constructE)
_ZN40_INTERNAL_0ef300eb_4_k_cu_c742e775_173194cuda3std3__419piecewise_constructE:
	.zero		1
	.type		_ZN40_INTERNAL_0ef300eb_4_k_cu_c742e775_173194cuda3std3__45__cpo4cendE,@object
	.size		_ZN40_INTERNAL_0ef300eb_4_k_cu_c742e775_173194cuda3std3__45__cpo4cendE,(_ZN40_INTERNAL_0ef300eb_4_k_cu_c742e775_173194cuda3std6ranges3__45__cpo4swapE - _ZN40_INTERNAL_0ef300eb_4_k_cu_c742e775_173194cuda3std3__45__cpo4cendE)
_ZN40_INTERNAL_0ef300eb_4_k_cu_c742e775_173194cuda3std3__45__cpo4cendE:
	.zero		1
	.type		_ZN40_INTERNAL_0ef300eb_4_k_cu_c742e775_173194cuda3std6ranges3__45__cpo4swapE,@object
	.size		_ZN40_INTERNAL_0ef300eb_4_k_cu_c742e775_173194cuda3std6ranges3__45__cpo4swapE,(.L_8 - _ZN40_INTERNAL_0ef300eb_4_k_cu_c742e775_173194cuda3std6ranges3__45__cpo4swapE)
_ZN40_INTERNAL_0ef300eb_4_k_cu_c742e775_173194cuda3std6ranges3__45__cpo4swapE:
	.zero		1
.L_8:


//--------------------- .nv.constant0._ZN7cutlass13device_kernelINS_4gemm6kernel13GemmUniversalIN4cute5tupleIJiiiiEEENS1_10collective13CollectiveMmaINS1_34MainloopSm90TmaGmmaWarpSpecializedILi4ENS5_IJNS4_1CILi2EEENSA_ILi1EEESC_EEENS1_35KernelTmaWarpSpecializedCooperativeEEENS5_IJNSA_ILi256EEENSA_ILi112EEENSA_ILi128EEEEEEaNS5_IJlSC_lEEEaSK_NS4_8TiledMMAINS4_8MMA_AtomIJNS4_4SM904GMMA26MMA_64x16x32_S32S8S8_SS_TNEEEENS4_6LayoutISD_NS5_IJSC_NSA_ILi0EEESS_EEEEENS5_IJNS4_10UnderscoreESV_SV_EEEEENS4_13SM90_TMA_LOADENS4_14ComposedLayoutINS4_7SwizzleILi3ELi4ELi3EEENS4_18smem_ptr_flag_bitsILi8EEENSR_INS5_IJNSA_ILi8EEESI_EEENS5_IJSI_SC_EEEEEEEvNS4_8identityENS4_23SM90_TMA_LOAD_MULTICASTES18_vS19_EENS_8epilogue10collective6detail29Sm90TmaWarpSpecializedAdapterINS1D_15DefaultEpilogueIaSK_SK_NS1C_6thread17LinearCombinationIaLi1EiiLNS1H_9ScaleType4KindE0ELNS_15FloatRoundStyleE2EaEENS1_15EpilogueDefaultEEEEEvvEEEEvNT_6ParamsE --------------------------
	.section	.nv.constant0._ZN7cutlass13device_kernelINS_4gemm6kernel13GemmUniversalIN4cute5tupleIJiiiiEEENS1_10collective13CollectiveMmaINS1_34MainloopSm90TmaGmmaWarpSpecializedILi4ENS5_IJNS4_1CILi2EEENSA_ILi1EEESC_EEENS1_35KernelTmaWarpSpecializedCooperativeEEENS5_IJNSA_ILi256EEENSA_ILi112EEENSA_ILi128EEEEEEaNS5_IJlSC_lEEEaSK_NS4_8TiledMMAINS4_8MMA_AtomIJNS4_4SM904GMMA26MMA_64x16x32_S32S8S8_SS_TNEEEENS4_6LayoutISD_NS5_IJSC_NSA_ILi0EEESS_EEEEENS5_IJNS4_10UnderscoreESV_SV_EEEEENS4_13SM90_TMA_LOADENS4_14ComposedLayoutINS4_7SwizzleILi3ELi4ELi3EEENS4_18smem_ptr_flag_bitsILi8EEENSR_INS5_IJNSA_ILi8EEESI_EEENS5_IJSI_SC_EEEEEEEvNS4_8identityENS4_23SM90_TMA_LOAD_MULTICASTES18_vS19_EENS_8epilogue10collective6detail29Sm90TmaWarpSpecializedAdapterINS1D_15DefaultEpilogueIaSK_SK_NS1C_6thread17LinearCombinationIaLi1EiiLNS1H_9ScaleType4KindE0ELNS_15FloatRoundStyleE2EaEENS1_15EpilogueDefaultEEEEEvvEEEEvNT_6ParamsE,"a",@progbits
	.sectionflags	@""
	.align	4
.nv.constant0._ZN7cutlass13device_kernelINS_4gemm6kernel13GemmUniversalIN4cute5tupleIJiiiiEEENS1_10collective13CollectiveMmaINS1_34MainloopSm90TmaGmmaWarpSpecializedILi4ENS5_IJNS4_1CILi2EEENSA_ILi1EEESC_EEENS1_35KernelTmaWarpSpecializedCooperativeEEENS5_IJNSA_ILi256EEENSA_ILi112EEENSA_ILi128EEEEEEaNS5_IJlSC_lEEEaSK_NS4_8TiledMMAINS4_8MMA_AtomIJNS4_4SM904GMMA26MMA_64x16x32_S32S8S8_SS_TNEEEENS4_6LayoutISD_NS5_IJSC_NSA_ILi0EEESS_EEEEENS5_IJNS4_10UnderscoreESV_SV_EEEEENS4_13SM90_TMA_LOADENS4_14ComposedLayoutINS4_7SwizzleILi3ELi4ELi3EEENS4_18smem_ptr_flag_bitsILi8EEENSR_INS5_IJNSA_ILi8EEESI_EEENS5_IJSI_SC_EEEEEEEvNS4_8identityENS4_23SM90_TMA_LOAD_MULTICASTES18_vS19_EENS_8epilogue10collective6detail29Sm90TmaWarpSpecializedAdapterINS1D_15DefaultEpilogueIaSK_SK_NS1C_6thread17LinearCombinationIaLi1EiiLNS1H_9ScaleType4KindE0ELNS_15FloatRoundStyleE2EaEENS1_15EpilogueDefaultEEEEEvvEEEEvNT_6ParamsE:
	.zero		1664


//--------------------- SYMBOLS --------------------------

	.type		.nv.reservedSmem.offset0,@object
	.size		.nv.reservedSmem.offset0,0x4
	.type		__assertfail,@function
